//
// Generated by NVIDIA NVVM Compiler
//
// Compiler Build ID: CL-36424714
// Cuda compilation tools, release 13.0, V13.0.88
// Based on NVVM 20.0.0
//

.version 9.0
.target sm_100
.address_size 64

	// .globl	_Z6Phase1Piii
// _ZZ6Phase1PiiiE1C has been demoted
// _ZZ6Phase2PiiiE1A has been demoted
// _ZZ6Phase2PiiiE1B has been demoted
// _ZZ6Phase2PiiiE1C has been demoted
// _ZZ6Phase3PiiiE1A has been demoted
// _ZZ6Phase3PiiiE1B has been demoted
// _ZZ6Phase3PiiiE1C has been demoted

.visible .entry _Z6Phase1Piii(
	.param .u64 .ptr .align 1 _Z6Phase1Piii_param_0,
	.param .u32 _Z6Phase1Piii_param_1,
	.param .u32 _Z6Phase1Piii_param_2
)
{
	.reg .pred 	%p<33>;
	.reg .b32 	%r<152>;
	.reg .b64 	%rd<5>;
	// demoted variable
	.shared .align 4 .b8 _ZZ6Phase1PiiiE1C[4096];
	ld.param.u64 	%rd2, [_Z6Phase1Piii_param_0];
	ld.param.u32 	%r37, [_Z6Phase1Piii_param_1];
	ld.param.u32 	%r38, [_Z6Phase1Piii_param_2];
	cvta.to.global.u64 	%rd3, %rd2;
	mov.u32 	%r39, %tid.y;
	mov.u32 	%r40, %tid.x;
	mad.lo.s32 	%r41, %r37, %r38, %r37;
	shl.b32 	%r42, %r41, 5;
	mad.lo.s32 	%r43, %r38, %r39, %r40;
	add.s32 	%r44, %r43, %r42;
	mul.wide.s32 	%rd4, %r44, 4;
	add.s64 	%rd1, %rd3, %rd4;
	ld.global.u32 	%r45, [%rd1];
	shl.b32 	%r46, %r39, 5;
	add.s32 	%r47, %r46, %r40;
	shl.b32 	%r48, %r47, 2;
	mov.u32 	%r49, _ZZ6Phase1PiiiE1C;
	add.s32 	%r1, %r49, %r48;
	st.shared.u32 	[%r1], %r45;
	bar.sync 	0;
	shl.b32 	%r50, %r40, 5;
	add.s32 	%r51, %r50, %r39;
	shl.b32 	%r52, %r51, 2;
	add.s32 	%r2, %r49, %r52;
	shl.b32 	%r53, %r40, 7;
	add.s32 	%r3, %r49, %r53;
	ld.shared.u32 	%r54, [%r3];
	shl.b32 	%r55, %r39, 2;
	add.s32 	%r4, %r49, %r55;
	ld.shared.u32 	%r56, [%r4];
	add.s32 	%r5, %r56, %r54;
	ld.shared.u32 	%r57, [%r2];
	setp.le.s32 	%p1, %r57, %r5;
	@%p1 bra 	$L__BB0_2;
	st.shared.u32 	[%r2], %r5;
$L__BB0_2:
	bar.sync 	0;
	ld.shared.u32 	%r58, [%r3+4];
	ld.shared.u32 	%r59, [%r4+128];
	add.s32 	%r6, %r59, %r58;
	ld.shared.u32 	%r60, [%r2];
	setp.le.s32 	%p2, %r60, %r6;
	@%p2 bra 	$L__BB0_4;
	st.shared.u32 	[%r2], %r6;
$L__BB0_4:
	bar.sync 	0;
	ld.shared.u32 	%r61, [%r3+8];
	ld.shared.u32 	%r62, [%r4+256];
	add.s32 	%r7, %r62, %r61;
	ld.shared.u32 	%r63, [%r2];
	setp.le.s32 	%p3, %r63, %r7;
	@%p3 bra 	$L__BB0_6;
	st.shared.u32 	[%r2], %r7;
$L__BB0_6:
	bar.sync 	0;
	ld.shared.u32 	%r64, [%r3+12];
	ld.shared.u32 	%r65, [%r4+384];
	add.s32 	%r8, %r65, %r64;
	ld.shared.u32 	%r66, [%r2];
	setp.le.s32 	%p4, %r66, %r8;
	@%p4 bra 	$L__BB0_8;
	st.shared.u32 	[%r2], %r8;
$L__BB0_8:
	bar.sync 	0;
	ld.shared.u32 	%r67, [%r3+16];
	ld.shared.u32 	%r68, [%r4+512];
	add.s32 	%r9, %r68, %r67;
	ld.shared.u32 	%r69, [%r2];
	setp.le.s32 	%p5, %r69, %r9;
	@%p5 bra 	$L__BB0_10;
	st.shared.u32 	[%r2], %r9;
$L__BB0_10:
	bar.sync 	0;
	ld.shared.u32 	%r70, [%r3+20];
	ld.shared.u32 	%r71, [%r4+640];
	add.s32 	%r10, %r71, %r70;
	ld.shared.u32 	%r72, [%r2];
	setp.le.s32 	%p6, %r72, %r10;
	@%p6 bra 	$L__BB0_12;
	st.shared.u32 	[%r2], %r10;
$L__BB0_12:
	bar.sync 	0;
	ld.shared.u32 	%r73, [%r3+24];
	ld.shared.u32 	%r74, [%r4+768];
	add.s32 	%r11, %r74, %r73;
	ld.shared.u32 	%r75, [%r2];
	setp.le.s32 	%p7, %r75, %r11;
	@%p7 bra 	$L__BB0_14;
	st.shared.u32 	[%r2], %r11;
$L__BB0_14:
	bar.sync 	0;
	ld.shared.u32 	%r76, [%r3+28];
	ld.shared.u32 	%r77, [%r4+896];
	add.s32 	%r12, %r77, %r76;
	ld.shared.u32 	%r78, [%r2];
	setp.le.s32 	%p8, %r78, %r12;
	@%p8 bra 	$L__BB0_16;
	st.shared.u32 	[%r2], %r12;
$L__BB0_16:
	bar.sync 	0;
	ld.shared.u32 	%r79, [%r3+32];
	ld.shared.u32 	%r80, [%r4+1024];
	add.s32 	%r13, %r80, %r79;
	ld.shared.u32 	%r81, [%r2];
	setp.le.s32 	%p9, %r81, %r13;
	@%p9 bra 	$L__BB0_18;
	st.shared.u32 	[%r2], %r13;
$L__BB0_18:
	bar.sync 	0;
	ld.shared.u32 	%r82, [%r3+36];
	ld.shared.u32 	%r83, [%r4+1152];
	add.s32 	%r14, %r83, %r82;
	ld.shared.u32 	%r84, [%r2];
	setp.le.s32 	%p10, %r84, %r14;
	@%p10 bra 	$L__BB0_20;
	st.shared.u32 	[%r2], %r14;
$L__BB0_20:
	bar.sync 	0;
	ld.shared.u32 	%r85, [%r3+40];
	ld.shared.u32 	%r86, [%r4+1280];
	add.s32 	%r15, %r86, %r85;
	ld.shared.u32 	%r87, [%r2];
	setp.le.s32 	%p11, %r87, %r15;
	@%p11 bra 	$L__BB0_22;
	st.shared.u32 	[%r2], %r15;
$L__BB0_22:
	bar.sync 	0;
	ld.shared.u32 	%r88, [%r3+44];
	ld.shared.u32 	%r89, [%r4+1408];
	add.s32 	%r16, %r89, %r88;
	ld.shared.u32 	%r90, [%r2];
	setp.le.s32 	%p12, %r90, %r16;
	@%p12 bra 	$L__BB0_24;
	st.shared.u32 	[%r2], %r16;
$L__BB0_24:
	bar.sync 	0;
	ld.shared.u32 	%r91, [%r3+48];
	ld.shared.u32 	%r92, [%r4+1536];
	add.s32 	%r17, %r92, %r91;
	ld.shared.u32 	%r93, [%r2];
	setp.le.s32 	%p13, %r93, %r17;
	@%p13 bra 	$L__BB0_26;
	st.shared.u32 	[%r2], %r17;
$L__BB0_26:
	bar.sync 	0;
	ld.shared.u32 	%r94, [%r3+52];
	ld.shared.u32 	%r95, [%r4+1664];
	add.s32 	%r18, %r95, %r94;
	ld.shared.u32 	%r96, [%r2];
	setp.le.s32 	%p14, %r96, %r18;
	@%p14 bra 	$L__BB0_28;
	st.shared.u32 	[%r2], %r18;
$L__BB0_28:
	bar.sync 	0;
	ld.shared.u32 	%r97, [%r3+56];
	ld.shared.u32 	%r98, [%r4+1792];
	add.s32 	%r19, %r98, %r97;
	ld.shared.u32 	%r99, [%r2];
	setp.le.s32 	%p15, %r99, %r19;
	@%p15 bra 	$L__BB0_30;
	st.shared.u32 	[%r2], %r19;
$L__BB0_30:
	bar.sync 	0;
	ld.shared.u32 	%r100, [%r3+60];
	ld.shared.u32 	%r101, [%r4+1920];
	add.s32 	%r20, %r101, %r100;
	ld.shared.u32 	%r102, [%r2];
	setp.le.s32 	%p16, %r102, %r20;
	@%p16 bra 	$L__BB0_32;
	st.shared.u32 	[%r2], %r20;
$L__BB0_32:
	bar.sync 	0;
	ld.shared.u32 	%r103, [%r3+64];
	ld.shared.u32 	%r104, [%r4+2048];
	add.s32 	%r21, %r104, %r103;
	ld.shared.u32 	%r105, [%r2];
	setp.le.s32 	%p17, %r105, %r21;
	@%p17 bra 	$L__BB0_34;
	st.shared.u32 	[%r2], %r21;
$L__BB0_34:
	bar.sync 	0;
	ld.shared.u32 	%r106, [%r3+68];
	ld.shared.u32 	%r107, [%r4+2176];
	add.s32 	%r22, %r107, %r106;
	ld.shared.u32 	%r108, [%r2];
	setp.le.s32 	%p18, %r108, %r22;
	@%p18 bra 	$L__BB0_36;
	st.shared.u32 	[%r2], %r22;
$L__BB0_36:
	bar.sync 	0;
	ld.shared.u32 	%r109, [%r3+72];
	ld.shared.u32 	%r110, [%r4+2304];
	add.s32 	%r23, %r110, %r109;
	ld.shared.u32 	%r111, [%r2];
	setp.le.s32 	%p19, %r111, %r23;
	@%p19 bra 	$L__BB0_38;
	st.shared.u32 	[%r2], %r23;
$L__BB0_38:
	bar.sync 	0;
	ld.shared.u32 	%r112, [%r3+76];
	ld.shared.u32 	%r113, [%r4+2432];
	add.s32 	%r24, %r113, %r112;
	ld.shared.u32 	%r114, [%r2];
	setp.le.s32 	%p20, %r114, %r24;
	@%p20 bra 	$L__BB0_40;
	st.shared.u32 	[%r2], %r24;
$L__BB0_40:
	bar.sync 	0;
	ld.shared.u32 	%r115, [%r3+80];
	ld.shared.u32 	%r116, [%r4+2560];
	add.s32 	%r25, %r116, %r115;
	ld.shared.u32 	%r117, [%r2];
	setp.le.s32 	%p21, %r117, %r25;
	@%p21 bra 	$L__BB0_42;
	st.shared.u32 	[%r2], %r25;
$L__BB0_42:
	bar.sync 	0;
	ld.shared.u32 	%r118, [%r3+84];
	ld.shared.u32 	%r119, [%r4+2688];
	add.s32 	%r26, %r119, %r118;
	ld.shared.u32 	%r120, [%r2];
	setp.le.s32 	%p22, %r120, %r26;
	@%p22 bra 	$L__BB0_44;
	st.shared.u32 	[%r2], %r26;
$L__BB0_44:
	bar.sync 	0;
	ld.shared.u32 	%r121, [%r3+88];
	ld.shared.u32 	%r122, [%r4+2816];
	add.s32 	%r27, %r122, %r121;
	ld.shared.u32 	%r123, [%r2];
	setp.le.s32 	%p23, %r123, %r27;
	@%p23 bra 	$L__BB0_46;
	st.shared.u32 	[%r2], %r27;
$L__BB0_46:
	bar.sync 	0;
	ld.shared.u32 	%r124, [%r3+92];
	ld.shared.u32 	%r125, [%r4+2944];
	add.s32 	%r28, %r125, %r124;
	ld.shared.u32 	%r126, [%r2];
	setp.le.s32 	%p24, %r126, %r28;
	@%p24 bra 	$L__BB0_48;
	st.shared.u32 	[%r2], %r28;
$L__BB0_48:
	bar.sync 	0;
	ld.shared.u32 	%r127, [%r3+96];
	ld.shared.u32 	%r128, [%r4+3072];
	add.s32 	%r29, %r128, %r127;
	ld.shared.u32 	%r129, [%r2];
	setp.le.s32 	%p25, %r129, %r29;
	@%p25 bra 	$L__BB0_50;
	st.shared.u32 	[%r2], %r29;
$L__BB0_50:
	bar.sync 	0;
	ld.shared.u32 	%r130, [%r3+100];
	ld.shared.u32 	%r131, [%r4+3200];
	add.s32 	%r30, %r131, %r130;
	ld.shared.u32 	%r132, [%r2];
	setp.le.s32 	%p26, %r132, %r30;
	@%p26 bra 	$L__BB0_52;
	st.shared.u32 	[%r2], %r30;
$L__BB0_52:
	bar.sync 	0;
	ld.shared.u32 	%r133, [%r3+104];
	ld.shared.u32 	%r134, [%r4+3328];
	add.s32 	%r31, %r134, %r133;
	ld.shared.u32 	%r135, [%r2];
	setp.le.s32 	%p27, %r135, %r31;
	@%p27 bra 	$L__BB0_54;
	st.shared.u32 	[%r2], %r31;
$L__BB0_54:
	bar.sync 	0;
	ld.shared.u32 	%r136, [%r3+108];
	ld.shared.u32 	%r137, [%r4+3456];
	add.s32 	%r32, %r137, %r136;
	ld.shared.u32 	%r138, [%r2];
	setp.le.s32 	%p28, %r138, %r32;
	@%p28 bra 	$L__BB0_56;
	st.shared.u32 	[%r2], %r32;
$L__BB0_56:
	bar.sync 	0;
	ld.shared.u32 	%r139, [%r3+112];
	ld.shared.u32 	%r140, [%r4+3584];
	add.s32 	%r33, %r140, %r139;
	ld.shared.u32 	%r141, [%r2];
	setp.le.s32 	%p29, %r141, %r33;
	@%p29 bra 	$L__BB0_58;
	st.shared.u32 	[%r2], %r33;
$L__BB0_58:
	bar.sync 	0;
	ld.shared.u32 	%r142, [%r3+116];
	ld.shared.u32 	%r143, [%r4+3712];
	add.s32 	%r34, %r143, %r142;
	ld.shared.u32 	%r144, [%r2];
	setp.le.s32 	%p30, %r144, %r34;
	@%p30 bra 	$L__BB0_60;
	st.shared.u32 	[%r2], %r34;
$L__BB0_60:
	bar.sync 	0;
	ld.shared.u32 	%r145, [%r3+120];
	ld.shared.u32 	%r146, [%r4+3840];
	add.s32 	%r35, %r146, %r145;
	ld.shared.u32 	%r147, [%r2];
	setp.le.s32 	%p31, %r147, %r35;
	@%p31 bra 	$L__BB0_62;
	st.shared.u32 	[%r2], %r35;
$L__BB0_62:
	bar.sync 	0;
	ld.shared.u32 	%r148, [%r3+124];
	ld.shared.u32 	%r149, [%r4+3968];
	add.s32 	%r36, %r149, %r148;
	ld.shared.u32 	%r150, [%r2];
	setp.le.s32 	%p32, %r150, %r36;
	@%p32 bra 	$L__BB0_64;
	st.shared.u32 	[%r2], %r36;
$L__BB0_64:
	bar.sync 	0;
	bar.sync 	0;
	ld.shared.u32 	%r151, [%r1];
	st.global.u32 	[%rd1], %r151;
	ret;

}
	// .globl	_Z6Phase2Piii
.visible .entry _Z6Phase2Piii(
	.param .u64 .ptr .align 1 _Z6Phase2Piii_param_0,
	.param .u32 _Z6Phase2Piii_param_1,
	.param .u32 _Z6Phase2Piii_param_2
)
{
	.reg .pred 	%p<66>;
	.reg .b32 	%r<303>;
	.reg .b64 	%rd<9>;
	// demoted variable
	.shared .align 4 .b8 _ZZ6Phase2PiiiE1A[4096];
	// demoted variable
	.shared .align 4 .b8 _ZZ6Phase2PiiiE1B[4096];
	// demoted variable
	.shared .align 4 .b8 _ZZ6Phase2PiiiE1C[4096];
	ld.param.u64 	%rd5, [_Z6Phase2Piii_param_0];
	ld.param.u32 	%r79, [_Z6Phase2Piii_param_1];
	ld.param.u32 	%r80, [_Z6Phase2Piii_param_2];
	cvta.to.global.u64 	%rd1, %rd5;
	mov.u32 	%r1, %ctaid.x;
	setp.eq.s32 	%p1, %r1, %r79;
	@%p1 bra 	$L__BB1_130;
	shl.b32 	%r2, %r79, 5;
	mov.u32 	%r3, %tid.x;
	mov.u32 	%r4, %tid.y;
	shl.b32 	%r5, %r1, 5;
	mul.lo.s32 	%r6, %r80, %r4;
	add.s32 	%r81, %r2, %r3;
	mad.lo.s32 	%r82, %r80, %r5, %r81;
	add.s32 	%r83, %r82, %r6;
	mul.wide.s32 	%rd6, %r83, 4;
	add.s64 	%rd2, %rd1, %rd6;
	ld.global.u32 	%r84, [%rd2];
	shl.b32 	%r85, %r4, 5;
	add.s32 	%r7, %r85, %r3;
	shl.b32 	%r86, %r7, 2;
	mov.u32 	%r87, _ZZ6Phase2PiiiE1C;
	add.s32 	%r8, %r87, %r86;
	st.shared.u32 	[%r8], %r84;
	mad.lo.s32 	%r88, %r2, %r80, %r2;
	add.s32 	%r89, %r6, %r3;
	add.s32 	%r90, %r89, %r88;
	mul.wide.s32 	%rd7, %r90, 4;
	add.s64 	%rd3, %rd1, %rd7;
	ld.global.u32 	%r91, [%rd3];
	mov.u32 	%r92, _ZZ6Phase2PiiiE1B;
	add.s32 	%r93, %r92, %r86;
	st.shared.u32 	[%r93], %r91;
	bar.sync 	0;
	shl.b32 	%r9, %r3, 5;
	add.s32 	%r94, %r9, %r4;
	shl.b32 	%r95, %r94, 2;
	add.s32 	%r10, %r87, %r95;
	shl.b32 	%r96, %r3, 7;
	add.s32 	%r11, %r87, %r96;
	ld.shared.u32 	%r97, [%r11];
	shl.b32 	%r98, %r4, 2;
	add.s32 	%r12, %r92, %r98;
	ld.shared.u32 	%r99, [%r12];
	add.s32 	%r13, %r99, %r97;
	ld.shared.u32 	%r100, [%r10];
	setp.le.s32 	%p2, %r100, %r13;
	@%p2 bra 	$L__BB1_3;
	st.shared.u32 	[%r10], %r13;
$L__BB1_3:
	bar.sync 	0;
	ld.shared.u32 	%r101, [%r11+4];
	ld.shared.u32 	%r102, [%r12+128];
	add.s32 	%r14, %r102, %r101;
	ld.shared.u32 	%r103, [%r10];
	setp.le.s32 	%p3, %r103, %r14;
	@%p3 bra 	$L__BB1_5;
	st.shared.u32 	[%r10], %r14;
$L__BB1_5:
	bar.sync 	0;
	ld.shared.u32 	%r104, [%r11+8];
	ld.shared.u32 	%r105, [%r12+256];
	add.s32 	%r15, %r105, %r104;
	ld.shared.u32 	%r106, [%r10];
	setp.le.s32 	%p4, %r106, %r15;
	@%p4 bra 	$L__BB1_7;
	st.shared.u32 	[%r10], %r15;
$L__BB1_7:
	bar.sync 	0;
	ld.shared.u32 	%r107, [%r11+12];
	ld.shared.u32 	%r108, [%r12+384];
	add.s32 	%r16, %r108, %r107;
	ld.shared.u32 	%r109, [%r10];
	setp.le.s32 	%p5, %r109, %r16;
	@%p5 bra 	$L__BB1_9;
	st.shared.u32 	[%r10], %r16;
$L__BB1_9:
	bar.sync 	0;
	ld.shared.u32 	%r110, [%r11+16];
	ld.shared.u32 	%r111, [%r12+512];
	add.s32 	%r17, %r111, %r110;
	ld.shared.u32 	%r112, [%r10];
	setp.le.s32 	%p6, %r112, %r17;
	@%p6 bra 	$L__BB1_11;
	st.shared.u32 	[%r10], %r17;
$L__BB1_11:
	bar.sync 	0;
	ld.shared.u32 	%r113, [%r11+20];
	ld.shared.u32 	%r114, [%r12+640];
	add.s32 	%r18, %r114, %r113;
	ld.shared.u32 	%r115, [%r10];
	setp.le.s32 	%p7, %r115, %r18;
	@%p7 bra 	$L__BB1_13;
	st.shared.u32 	[%r10], %r18;
$L__BB1_13:
	bar.sync 	0;
	ld.shared.u32 	%r116, [%r11+24];
	ld.shared.u32 	%r117, [%r12+768];
	add.s32 	%r19, %r117, %r116;
	ld.shared.u32 	%r118, [%r10];
	setp.le.s32 	%p8, %r118, %r19;
	@%p8 bra 	$L__BB1_15;
	st.shared.u32 	[%r10], %r19;
$L__BB1_15:
	bar.sync 	0;
	ld.shared.u32 	%r119, [%r11+28];
	ld.shared.u32 	%r120, [%r12+896];
	add.s32 	%r20, %r120, %r119;
	ld.shared.u32 	%r121, [%r10];
	setp.le.s32 	%p9, %r121, %r20;
	@%p9 bra 	$L__BB1_17;
	st.shared.u32 	[%r10], %r20;
$L__BB1_17:
	bar.sync 	0;
	ld.shared.u32 	%r122, [%r11+32];
	ld.shared.u32 	%r123, [%r12+1024];
	add.s32 	%r21, %r123, %r122;
	ld.shared.u32 	%r124, [%r10];
	setp.le.s32 	%p10, %r124, %r21;
	@%p10 bra 	$L__BB1_19;
	st.shared.u32 	[%r10], %r21;
$L__BB1_19:
	bar.sync 	0;
	ld.shared.u32 	%r125, [%r11+36];
	ld.shared.u32 	%r126, [%r12+1152];
	add.s32 	%r22, %r126, %r125;
	ld.shared.u32 	%r127, [%r10];
	setp.le.s32 	%p11, %r127, %r22;
	@%p11 bra 	$L__BB1_21;
	st.shared.u32 	[%r10], %r22;
$L__BB1_21:
	bar.sync 	0;
	ld.shared.u32 	%r128, [%r11+40];
	ld.shared.u32 	%r129, [%r12+1280];
	add.s32 	%r23, %r129, %r128;
	ld.shared.u32 	%r130, [%r10];
	setp.le.s32 	%p12, %r130, %r23;
	@%p12 bra 	$L__BB1_23;
	st.shared.u32 	[%r10], %r23;
$L__BB1_23:
	bar.sync 	0;
	ld.shared.u32 	%r131, [%r11+44];
	ld.shared.u32 	%r132, [%r12+1408];
	add.s32 	%r24, %r132, %r131;
	ld.shared.u32 	%r133, [%r10];
	setp.le.s32 	%p13, %r133, %r24;
	@%p13 bra 	$L__BB1_25;
	st.shared.u32 	[%r10], %r24;
$L__BB1_25:
	bar.sync 	0;
	ld.shared.u32 	%r134, [%r11+48];
	ld.shared.u32 	%r135, [%r12+1536];
	add.s32 	%r25, %r135, %r134;
	ld.shared.u32 	%r136, [%r10];
	setp.le.s32 	%p14, %r136, %r25;
	@%p14 bra 	$L__BB1_27;
	st.shared.u32 	[%r10], %r25;
$L__BB1_27:
	bar.sync 	0;
	ld.shared.u32 	%r137, [%r11+52];
	ld.shared.u32 	%r138, [%r12+1664];
	add.s32 	%r26, %r138, %r137;
	ld.shared.u32 	%r139, [%r10];
	setp.le.s32 	%p15, %r139, %r26;
	@%p15 bra 	$L__BB1_29;
	st.shared.u32 	[%r10], %r26;
$L__BB1_29:
	bar.sync 	0;
	ld.shared.u32 	%r140, [%r11+56];
	ld.shared.u32 	%r141, [%r12+1792];
	add.s32 	%r27, %r141, %r140;
	ld.shared.u32 	%r142, [%r10];
	setp.le.s32 	%p16, %r142, %r27;
	@%p16 bra 	$L__BB1_31;
	st.shared.u32 	[%r10], %r27;
$L__BB1_31:
	bar.sync 	0;
	ld.shared.u32 	%r143, [%r11+60];
	ld.shared.u32 	%r144, [%r12+1920];
	add.s32 	%r28, %r144, %r143;
	ld.shared.u32 	%r145, [%r10];
	setp.le.s32 	%p17, %r145, %r28;
	@%p17 bra 	$L__BB1_33;
	st.shared.u32 	[%r10], %r28;
$L__BB1_33:
	bar.sync 	0;
	ld.shared.u32 	%r146, [%r11+64];
	ld.shared.u32 	%r147, [%r12+2048];
	add.s32 	%r29, %r147, %r146;
	ld.shared.u32 	%r148, [%r10];
	setp.le.s32 	%p18, %r148, %r29;
	@%p18 bra 	$L__BB1_35;
	st.shared.u32 	[%r10], %r29;
$L__BB1_35:
	bar.sync 	0;
	ld.shared.u32 	%r149, [%r11+68];
	ld.shared.u32 	%r150, [%r12+2176];
	add.s32 	%r30, %r150, %r149;
	ld.shared.u32 	%r151, [%r10];
	setp.le.s32 	%p19, %r151, %r30;
	@%p19 bra 	$L__BB1_37;
	st.shared.u32 	[%r10], %r30;
$L__BB1_37:
	bar.sync 	0;
	ld.shared.u32 	%r152, [%r11+72];
	ld.shared.u32 	%r153, [%r12+2304];
	add.s32 	%r31, %r153, %r152;
	ld.shared.u32 	%r154, [%r10];
	setp.le.s32 	%p20, %r154, %r31;
	@%p20 bra 	$L__BB1_39;
	st.shared.u32 	[%r10], %r31;
$L__BB1_39:
	bar.sync 	0;
	ld.shared.u32 	%r155, [%r11+76];
	ld.shared.u32 	%r156, [%r12+2432];
	add.s32 	%r32, %r156, %r155;
	ld.shared.u32 	%r157, [%r10];
	setp.le.s32 	%p21, %r157, %r32;
	@%p21 bra 	$L__BB1_41;
	st.shared.u32 	[%r10], %r32;
$L__BB1_41:
	bar.sync 	0;
	ld.shared.u32 	%r158, [%r11+80];
	ld.shared.u32 	%r159, [%r12+2560];
	add.s32 	%r33, %r159, %r158;
	ld.shared.u32 	%r160, [%r10];
	setp.le.s32 	%p22, %r160, %r33;
	@%p22 bra 	$L__BB1_43;
	st.shared.u32 	[%r10], %r33;
$L__BB1_43:
	bar.sync 	0;
	ld.shared.u32 	%r161, [%r11+84];
	ld.shared.u32 	%r162, [%r12+2688];
	add.s32 	%r34, %r162, %r161;
	ld.shared.u32 	%r163, [%r10];
	setp.le.s32 	%p23, %r163, %r34;
	@%p23 bra 	$L__BB1_45;
	st.shared.u32 	[%r10], %r34;
$L__BB1_45:
	bar.sync 	0;
	ld.shared.u32 	%r164, [%r11+88];
	ld.shared.u32 	%r165, [%r12+2816];
	add.s32 	%r35, %r165, %r164;
	ld.shared.u32 	%r166, [%r10];
	setp.le.s32 	%p24, %r166, %r35;
	@%p24 bra 	$L__BB1_47;
	st.shared.u32 	[%r10], %r35;
$L__BB1_47:
	bar.sync 	0;
	ld.shared.u32 	%r167, [%r11+92];
	ld.shared.u32 	%r168, [%r12+2944];
	add.s32 	%r36, %r168, %r167;
	ld.shared.u32 	%r169, [%r10];
	setp.le.s32 	%p25, %r169, %r36;
	@%p25 bra 	$L__BB1_49;
	st.shared.u32 	[%r10], %r36;
$L__BB1_49:
	bar.sync 	0;
	ld.shared.u32 	%r170, [%r11+96];
	ld.shared.u32 	%r171, [%r12+3072];
	add.s32 	%r37, %r171, %r170;
	ld.shared.u32 	%r172, [%r10];
	setp.le.s32 	%p26, %r172, %r37;
	@%p26 bra 	$L__BB1_51;
	st.shared.u32 	[%r10], %r37;
$L__BB1_51:
	bar.sync 	0;
	ld.shared.u32 	%r173, [%r11+100];
	ld.shared.u32 	%r174, [%r12+3200];
	add.s32 	%r38, %r174, %r173;
	ld.shared.u32 	%r175, [%r10];
	setp.le.s32 	%p27, %r175, %r38;
	@%p27 bra 	$L__BB1_53;
	st.shared.u32 	[%r10], %r38;
$L__BB1_53:
	bar.sync 	0;
	ld.shared.u32 	%r176, [%r11+104];
	ld.shared.u32 	%r177, [%r12+3328];
	add.s32 	%r39, %r177, %r176;
	ld.shared.u32 	%r178, [%r10];
	setp.le.s32 	%p28, %r178, %r39;
	@%p28 bra 	$L__BB1_55;
	st.shared.u32 	[%r10], %r39;
$L__BB1_55:
	bar.sync 	0;
	ld.shared.u32 	%r179, [%r11+108];
	ld.shared.u32 	%r180, [%r12+3456];
	add.s32 	%r40, %r180, %r179;
	ld.shared.u32 	%r181, [%r10];
	setp.le.s32 	%p29, %r181, %r40;
	@%p29 bra 	$L__BB1_57;
	st.shared.u32 	[%r10], %r40;
$L__BB1_57:
	bar.sync 	0;
	ld.shared.u32 	%r182, [%r11+112];
	ld.shared.u32 	%r183, [%r12+3584];
	add.s32 	%r41, %r183, %r182;
	ld.shared.u32 	%r184, [%r10];
	setp.le.s32 	%p30, %r184, %r41;
	@%p30 bra 	$L__BB1_59;
	st.shared.u32 	[%r10], %r41;
$L__BB1_59:
	bar.sync 	0;
	ld.shared.u32 	%r185, [%r11+116];
	ld.shared.u32 	%r186, [%r12+3712];
	add.s32 	%r42, %r186, %r185;
	ld.shared.u32 	%r187, [%r10];
	setp.le.s32 	%p31, %r187, %r42;
	@%p31 bra 	$L__BB1_61;
	st.shared.u32 	[%r10], %r42;
$L__BB1_61:
	bar.sync 	0;
	ld.shared.u32 	%r188, [%r11+120];
	ld.shared.u32 	%r189, [%r12+3840];
	add.s32 	%r43, %r189, %r188;
	ld.shared.u32 	%r190, [%r10];
	setp.le.s32 	%p32, %r190, %r43;
	@%p32 bra 	$L__BB1_63;
	st.shared.u32 	[%r10], %r43;
$L__BB1_63:
	bar.sync 	0;
	ld.shared.u32 	%r191, [%r11+124];
	ld.shared.u32 	%r192, [%r12+3968];
	add.s32 	%r44, %r192, %r191;
	ld.shared.u32 	%r193, [%r10];
	setp.le.s32 	%p33, %r193, %r44;
	@%p33 bra 	$L__BB1_65;
	st.shared.u32 	[%r10], %r44;
$L__BB1_65:
	bar.sync 	0;
	bar.sync 	0;
	ld.shared.u32 	%r194, [%r8];
	st.global.u32 	[%rd2], %r194;
	add.s32 	%r195, %r5, %r3;
	mad.lo.s32 	%r196, %r80, %r2, %r195;
	add.s32 	%r197, %r196, %r6;
	mul.wide.s32 	%rd8, %r197, 4;
	add.s64 	%rd4, %rd1, %rd8;
	ld.global.u32 	%r198, [%rd4];
	st.shared.u32 	[%r8], %r198;
	ld.global.u32 	%r199, [%rd3];
	mov.u32 	%r201, _ZZ6Phase2PiiiE1A;
	add.s32 	%r202, %r201, %r86;
	st.shared.u32 	[%r202], %r199;
	bar.sync 	0;
	shl.b32 	%r203, %r9, 2;
	add.s32 	%r45, %r201, %r203;
	ld.shared.u32 	%r204, [%r45];
	add.s32 	%r46, %r87, %r98;
	ld.shared.u32 	%r207, [%r46];
	add.s32 	%r47, %r207, %r204;
	ld.shared.u32 	%r208, [%r10];
	setp.le.s32 	%p34, %r208, %r47;
	@%p34 bra 	$L__BB1_67;
	st.shared.u32 	[%r10], %r47;
$L__BB1_67:
	bar.sync 	0;
	ld.shared.u32 	%r209, [%r45+4];
	ld.shared.u32 	%r210, [%r46+128];
	add.s32 	%r48, %r210, %r209;
	ld.shared.u32 	%r211, [%r10];
	setp.le.s32 	%p35, %r211, %r48;
	@%p35 bra 	$L__BB1_69;
	st.shared.u32 	[%r10], %r48;
$L__BB1_69:
	bar.sync 	0;
	ld.shared.u32 	%r212, [%r45+8];
	ld.shared.u32 	%r213, [%r46+256];
	add.s32 	%r49, %r213, %r212;
	ld.shared.u32 	%r214, [%r10];
	setp.le.s32 	%p36, %r214, %r49;
	@%p36 bra 	$L__BB1_71;
	st.shared.u32 	[%r10], %r49;
$L__BB1_71:
	bar.sync 	0;
	ld.shared.u32 	%r215, [%r45+12];
	ld.shared.u32 	%r216, [%r46+384];
	add.s32 	%r50, %r216, %r215;
	ld.shared.u32 	%r217, [%r10];
	setp.le.s32 	%p37, %r217, %r50;
	@%p37 bra 	$L__BB1_73;
	st.shared.u32 	[%r10], %r50;
$L__BB1_73:
	bar.sync 	0;
	ld.shared.u32 	%r218, [%r45+16];
	ld.shared.u32 	%r219, [%r46+512];
	add.s32 	%r51, %r219, %r218;
	ld.shared.u32 	%r220, [%r10];
	setp.le.s32 	%p38, %r220, %r51;
	@%p38 bra 	$L__BB1_75;
	st.shared.u32 	[%r10], %r51;
$L__BB1_75:
	bar.sync 	0;
	ld.shared.u32 	%r221, [%r45+20];
	ld.shared.u32 	%r222, [%r46+640];
	add.s32 	%r52, %r222, %r221;
	ld.shared.u32 	%r223, [%r10];
	setp.le.s32 	%p39, %r223, %r52;
	@%p39 bra 	$L__BB1_77;
	st.shared.u32 	[%r10], %r52;
$L__BB1_77:
	bar.sync 	0;
	ld.shared.u32 	%r224, [%r45+24];
	ld.shared.u32 	%r225, [%r46+768];
	add.s32 	%r53, %r225, %r224;
	ld.shared.u32 	%r226, [%r10];
	setp.le.s32 	%p40, %r226, %r53;
	@%p40 bra 	$L__BB1_79;
	st.shared.u32 	[%r10], %r53;
$L__BB1_79:
	bar.sync 	0;
	ld.shared.u32 	%r227, [%r45+28];
	ld.shared.u32 	%r228, [%r46+896];
	add.s32 	%r54, %r228, %r227;
	ld.shared.u32 	%r229, [%r10];
	setp.le.s32 	%p41, %r229, %r54;
	@%p41 bra 	$L__BB1_81;
	st.shared.u32 	[%r10], %r54;
$L__BB1_81:
	bar.sync 	0;
	ld.shared.u32 	%r230, [%r45+32];
	ld.shared.u32 	%r231, [%r46+1024];
	add.s32 	%r55, %r231, %r230;
	ld.shared.u32 	%r232, [%r10];
	setp.le.s32 	%p42, %r232, %r55;
	@%p42 bra 	$L__BB1_83;
	st.shared.u32 	[%r10], %r55;
$L__BB1_83:
	bar.sync 	0;
	ld.shared.u32 	%r233, [%r45+36];
	ld.shared.u32 	%r234, [%r46+1152];
	add.s32 	%r56, %r234, %r233;
	ld.shared.u32 	%r235, [%r10];
	setp.le.s32 	%p43, %r235, %r56;
	@%p43 bra 	$L__BB1_85;
	st.shared.u32 	[%r10], %r56;
$L__BB1_85:
	bar.sync 	0;
	ld.shared.u32 	%r236, [%r45+40];
	ld.shared.u32 	%r237, [%r46+1280];
	add.s32 	%r57, %r237, %r236;
	ld.shared.u32 	%r238, [%r10];
	setp.le.s32 	%p44, %r238, %r57;
	@%p44 bra 	$L__BB1_87;
	st.shared.u32 	[%r10], %r57;
$L__BB1_87:
	bar.sync 	0;
	ld.shared.u32 	%r239, [%r45+44];
	ld.shared.u32 	%r240, [%r46+1408];
	add.s32 	%r58, %r240, %r239;
	ld.shared.u32 	%r241, [%r10];
	setp.le.s32 	%p45, %r241, %r58;
	@%p45 bra 	$L__BB1_89;
	st.shared.u32 	[%r10], %r58;
$L__BB1_89:
	bar.sync 	0;
	ld.shared.u32 	%r242, [%r45+48];
	ld.shared.u32 	%r243, [%r46+1536];
	add.s32 	%r59, %r243, %r242;
	ld.shared.u32 	%r244, [%r10];
	setp.le.s32 	%p46, %r244, %r59;
	@%p46 bra 	$L__BB1_91;
	st.shared.u32 	[%r10], %r59;
$L__BB1_91:
	bar.sync 	0;
	ld.shared.u32 	%r245, [%r45+52];
	ld.shared.u32 	%r246, [%r46+1664];
	add.s32 	%r60, %r246, %r245;
	ld.shared.u32 	%r247, [%r10];
	setp.le.s32 	%p47, %r247, %r60;
	@%p47 bra 	$L__BB1_93;
	st.shared.u32 	[%r10], %r60;
$L__BB1_93:
	bar.sync 	0;
	ld.shared.u32 	%r248, [%r45+56];
	ld.shared.u32 	%r249, [%r46+1792];
	add.s32 	%r61, %r249, %r248;
	ld.shared.u32 	%r250, [%r10];
	setp.le.s32 	%p48, %r250, %r61;
	@%p48 bra 	$L__BB1_95;
	st.shared.u32 	[%r10], %r61;
$L__BB1_95:
	bar.sync 	0;
	ld.shared.u32 	%r251, [%r45+60];
	ld.shared.u32 	%r252, [%r46+1920];
	add.s32 	%r62, %r252, %r251;
	ld.shared.u32 	%r253, [%r10];
	setp.le.s32 	%p49, %r253, %r62;
	@%p49 bra 	$L__BB1_97;
	st.shared.u32 	[%r10], %r62;
$L__BB1_97:
	bar.sync 	0;
	ld.shared.u32 	%r254, [%r45+64];
	ld.shared.u32 	%r255, [%r46+2048];
	add.s32 	%r63, %r255, %r254;
	ld.shared.u32 	%r256, [%r10];
	setp.le.s32 	%p50, %r256, %r63;
	@%p50 bra 	$L__BB1_99;
	st.shared.u32 	[%r10], %r63;
$L__BB1_99:
	bar.sync 	0;
	ld.shared.u32 	%r257, [%r45+68];
	ld.shared.u32 	%r258, [%r46+2176];
	add.s32 	%r64, %r258, %r257;
	ld.shared.u32 	%r259, [%r10];
	setp.le.s32 	%p51, %r259, %r64;
	@%p51 bra 	$L__BB1_101;
	st.shared.u32 	[%r10], %r64;
$L__BB1_101:
	bar.sync 	0;
	ld.shared.u32 	%r260, [%r45+72];
	ld.shared.u32 	%r261, [%r46+2304];
	add.s32 	%r65, %r261, %r260;
	ld.shared.u32 	%r262, [%r10];
	setp.le.s32 	%p52, %r262, %r65;
	@%p52 bra 	$L__BB1_103;
	st.shared.u32 	[%r10], %r65;
$L__BB1_103:
	bar.sync 	0;
	ld.shared.u32 	%r263, [%r45+76];
	ld.shared.u32 	%r264, [%r46+2432];
	add.s32 	%r66, %r264, %r263;
	ld.shared.u32 	%r265, [%r10];
	setp.le.s32 	%p53, %r265, %r66;
	@%p53 bra 	$L__BB1_105;
	st.shared.u32 	[%r10], %r66;
$L__BB1_105:
	bar.sync 	0;
	ld.shared.u32 	%r266, [%r45+80];
	ld.shared.u32 	%r267, [%r46+2560];
	add.s32 	%r67, %r267, %r266;
	ld.shared.u32 	%r268, [%r10];
	setp.le.s32 	%p54, %r268, %r67;
	@%p54 bra 	$L__BB1_107;
	st.shared.u32 	[%r10], %r67;
$L__BB1_107:
	bar.sync 	0;
	ld.shared.u32 	%r269, [%r45+84];
	ld.shared.u32 	%r270, [%r46+2688];
	add.s32 	%r68, %r270, %r269;
	ld.shared.u32 	%r271, [%r10];
	setp.le.s32 	%p55, %r271, %r68;
	@%p55 bra 	$L__BB1_109;
	st.shared.u32 	[%r10], %r68;
$L__BB1_109:
	bar.sync 	0;
	ld.shared.u32 	%r272, [%r45+88];
	ld.shared.u32 	%r273, [%r46+2816];
	add.s32 	%r69, %r273, %r272;
	ld.shared.u32 	%r274, [%r10];
	setp.le.s32 	%p56, %r274, %r69;
	@%p56 bra 	$L__BB1_111;
	st.shared.u32 	[%r10], %r69;
$L__BB1_111:
	bar.sync 	0;
	ld.shared.u32 	%r275, [%r45+92];
	ld.shared.u32 	%r276, [%r46+2944];
	add.s32 	%r70, %r276, %r275;
	ld.shared.u32 	%r277, [%r10];
	setp.le.s32 	%p57, %r277, %r70;
	@%p57 bra 	$L__BB1_113;
	st.shared.u32 	[%r10], %r70;
$L__BB1_113:
	bar.sync 	0;
	ld.shared.u32 	%r278, [%r45+96];
	ld.shared.u32 	%r279, [%r46+3072];
	add.s32 	%r71, %r279, %r278;
	ld.shared.u32 	%r280, [%r10];
	setp.le.s32 	%p58, %r280, %r71;
	@%p58 bra 	$L__BB1_115;
	st.shared.u32 	[%r10], %r71;
$L__BB1_115:
	bar.sync 	0;
	ld.shared.u32 	%r281, [%r45+100];
	ld.shared.u32 	%r282, [%r46+3200];
	add.s32 	%r72, %r282, %r281;
	ld.shared.u32 	%r283, [%r10];
	setp.le.s32 	%p59, %r283, %r72;
	@%p59 bra 	$L__BB1_117;
	st.shared.u32 	[%r10], %r72;
$L__BB1_117:
	bar.sync 	0;
	ld.shared.u32 	%r284, [%r45+104];
	ld.shared.u32 	%r285, [%r46+3328];
	add.s32 	%r73, %r285, %r284;
	ld.shared.u32 	%r286, [%r10];
	setp.le.s32 	%p60, %r286, %r73;
	@%p60 bra 	$L__BB1_119;
	st.shared.u32 	[%r10], %r73;
$L__BB1_119:
	bar.sync 	0;
	ld.shared.u32 	%r287, [%r45+108];
	ld.shared.u32 	%r288, [%r46+3456];
	add.s32 	%r74, %r288, %r287;
	ld.shared.u32 	%r289, [%r10];
	setp.le.s32 	%p61, %r289, %r74;
	@%p61 bra 	$L__BB1_121;
	st.shared.u32 	[%r10], %r74;
$L__BB1_121:
	bar.sync 	0;
	ld.shared.u32 	%r290, [%r45+112];
	ld.shared.u32 	%r291, [%r46+3584];
	add.s32 	%r75, %r291, %r290;
	ld.shared.u32 	%r292, [%r10];
	setp.le.s32 	%p62, %r292, %r75;
	@%p62 bra 	$L__BB1_123;
	st.shared.u32 	[%r10], %r75;
$L__BB1_123:
	bar.sync 	0;
	ld.shared.u32 	%r293, [%r45+116];
	ld.shared.u32 	%r294, [%r46+3712];
	add.s32 	%r76, %r294, %r293;
	ld.shared.u32 	%r295, [%r10];
	setp.le.s32 	%p63, %r295, %r76;
	@%p63 bra 	$L__BB1_125;
	st.shared.u32 	[%r10], %r76;
$L__BB1_125:
	bar.sync 	0;
	ld.shared.u32 	%r296, [%r45+120];
	ld.shared.u32 	%r297, [%r46+3840];
	add.s32 	%r77, %r297, %r296;
	ld.shared.u32 	%r298, [%r10];
	setp.le.s32 	%p64, %r298, %r77;
	@%p64 bra 	$L__BB1_127;
	st.shared.u32 	[%r10], %r77;
$L__BB1_127:
	bar.sync 	0;
	ld.shared.u32 	%r299, [%r45+124];
	ld.shared.u32 	%r300, [%r46+3968];
	add.s32 	%r78, %r300, %r299;
	ld.shared.u32 	%r301, [%r10];
	setp.le.s32 	%p65, %r301, %r78;
	@%p65 bra 	$L__BB1_129;
	st.shared.u32 	[%r10], %r78;
$L__BB1_129:
	bar.sync 	0;
	bar.sync 	0;
	ld.shared.u32 	%r302, [%r8];
	st.global.u32 	[%rd4], %r302;
$L__BB1_130:
	ret;

}
	// .globl	_Z6Phase3Piii
.visible .entry _Z6Phase3Piii(
	.param .u64 .ptr .align 1 _Z6Phase3Piii_param_0,
	.param .u32 _Z6Phase3Piii_param_1,
	.param .u32 _Z6Phase3Piii_param_2
)
{
	.reg .pred 	%p<36>;
	.reg .b32 	%r<169>;
	.reg .b64 	%rd<9>;
	// demoted variable
	.shared .align 4 .b8 _ZZ6Phase3PiiiE1A[4096];
	// demoted variable
	.shared .align 4 .b8 _ZZ6Phase3PiiiE1B[4096];
	// demoted variable
	.shared .align 4 .b8 _ZZ6Phase3PiiiE1C[4096];
	ld.param.u64 	%rd2, [_Z6Phase3Piii_param_0];
	ld.param.u32 	%r39, [_Z6Phase3Piii_param_1];
	ld.param.u32 	%r40, [_Z6Phase3Piii_param_2];
	mov.u32 	%r1, %ctaid.x;
	mov.u32 	%r2, %ctaid.y;
	setp.eq.s32 	%p1, %r2, %r39;
	setp.eq.s32 	%p2, %r1, %r39;
	and.pred  	%p3, %p1, %p2;
	@%p3 bra 	$L__BB2_66;
	cvta.to.global.u64 	%rd3, %rd2;
	mov.u32 	%r41, %tid.x;
	mov.u32 	%r42, %tid.y;
	mul.lo.s32 	%r43, %r2, %r40;
	shl.b32 	%r44, %r43, 5;
	shl.b32 	%r45, %r1, 5;
	mul.lo.s32 	%r46, %r40, %r42;
	add.s32 	%r47, %r45, %r41;
	add.s32 	%r48, %r47, %r44;
	add.s32 	%r49, %r48, %r46;
	mul.wide.u32 	%rd4, %r49, 4;
	add.s64 	%rd1, %rd3, %rd4;
	ld.global.u32 	%r50, [%rd1];
	shl.b32 	%r51, %r42, 5;
	add.s32 	%r52, %r51, %r41;
	shl.b32 	%r53, %r52, 2;
	mov.u32 	%r54, _ZZ6Phase3PiiiE1C;
	add.s32 	%r3, %r54, %r53;
	st.shared.u32 	[%r3], %r50;
	shl.b32 	%r55, %r39, 5;
	add.s32 	%r56, %r55, %r41;
	add.s32 	%r57, %r56, %r44;
	add.s32 	%r58, %r57, %r46;
	mul.wide.u32 	%rd5, %r58, 4;
	add.s64 	%rd6, %rd3, %rd5;
	ld.global.u32 	%r59, [%rd6];
	mov.u32 	%r60, _ZZ6Phase3PiiiE1A;
	add.s32 	%r61, %r60, %r53;
	st.shared.u32 	[%r61], %r59;
	mad.lo.s32 	%r62, %r55, %r40, %r47;
	add.s32 	%r63, %r62, %r46;
	mul.wide.u32 	%rd7, %r63, 4;
	add.s64 	%rd8, %rd3, %rd7;
	ld.global.u32 	%r64, [%rd8];
	mov.u32 	%r65, _ZZ6Phase3PiiiE1B;
	add.s32 	%r66, %r65, %r53;
	st.shared.u32 	[%r66], %r64;
	bar.sync 	0;
	shl.b32 	%r67, %r41, 5;
	add.s32 	%r68, %r67, %r42;
	shl.b32 	%r69, %r68, 2;
	add.s32 	%r4, %r54, %r69;
	shl.b32 	%r70, %r41, 7;
	add.s32 	%r5, %r60, %r70;
	ld.shared.u32 	%r71, [%r5];
	shl.b32 	%r72, %r42, 2;
	add.s32 	%r6, %r65, %r72;
	ld.shared.u32 	%r73, [%r6];
	add.s32 	%r7, %r73, %r71;
	ld.shared.u32 	%r74, [%r4];
	setp.le.s32 	%p4, %r74, %r7;
	@%p4 bra 	$L__BB2_3;
	st.shared.u32 	[%r4], %r7;
$L__BB2_3:
	bar.sync 	0;
	ld.shared.u32 	%r75, [%r5+4];
	ld.shared.u32 	%r76, [%r6+128];
	add.s32 	%r8, %r76, %r75;
	ld.shared.u32 	%r77, [%r4];
	setp.le.s32 	%p5, %r77, %r8;
	@%p5 bra 	$L__BB2_5;
	st.shared.u32 	[%r4], %r8;
$L__BB2_5:
	bar.sync 	0;
	ld.shared.u32 	%r78, [%r5+8];
	ld.shared.u32 	%r79, [%r6+256];
	add.s32 	%r9, %r79, %r78;
	ld.shared.u32 	%r80, [%r4];
	setp.le.s32 	%p6, %r80, %r9;
	@%p6 bra 	$L__BB2_7;
	st.shared.u32 	[%r4], %r9;
$L__BB2_7:
	bar.sync 	0;
	ld.shared.u32 	%r81, [%r5+12];
	ld.shared.u32 	%r82, [%r6+384];
	add.s32 	%r10, %r82, %r81;
	ld.shared.u32 	%r83, [%r4];
	setp.le.s32 	%p7, %r83, %r10;
	@%p7 bra 	$L__BB2_9;
	st.shared.u32 	[%r4], %r10;
$L__BB2_9:
	bar.sync 	0;
	ld.shared.u32 	%r84, [%r5+16];
	ld.shared.u32 	%r85, [%r6+512];
	add.s32 	%r11, %r85, %r84;
	ld.shared.u32 	%r86, [%r4];
	setp.le.s32 	%p8, %r86, %r11;
	@%p8 bra 	$L__BB2_11;
	st.shared.u32 	[%r4], %r11;
$L__BB2_11:
	bar.sync 	0;
	ld.shared.u32 	%r87, [%r5+20];
	ld.shared.u32 	%r88, [%r6+640];
	add.s32 	%r12, %r88, %r87;
	ld.shared.u32 	%r89, [%r4];
	setp.le.s32 	%p9, %r89, %r12;
	@%p9 bra 	$L__BB2_13;
	st.shared.u32 	[%r4], %r12;
$L__BB2_13:
	bar.sync 	0;
	ld.shared.u32 	%r90, [%r5+24];
	ld.shared.u32 	%r91, [%r6+768];
	add.s32 	%r13, %r91, %r90;
	ld.shared.u32 	%r92, [%r4];
	setp.le.s32 	%p10, %r92, %r13;
	@%p10 bra 	$L__BB2_15;
	st.shared.u32 	[%r4], %r13;
$L__BB2_15:
	bar.sync 	0;
	ld.shared.u32 	%r93, [%r5+28];
	ld.shared.u32 	%r94, [%r6+896];
	add.s32 	%r14, %r94, %r93;
	ld.shared.u32 	%r95, [%r4];
	setp.le.s32 	%p11, %r95, %r14;
	@%p11 bra 	$L__BB2_17;
	st.shared.u32 	[%r4], %r14;
$L__BB2_17:
	bar.sync 	0;
	ld.shared.u32 	%r96, [%r5+32];
	ld.shared.u32 	%r97, [%r6+1024];
	add.s32 	%r15, %r97, %r96;
	ld.shared.u32 	%r98, [%r4];
	setp.le.s32 	%p12, %r98, %r15;
	@%p12 bra 	$L__BB2_19;
	st.shared.u32 	[%r4], %r15;
$L__BB2_19:
	bar.sync 	0;
	ld.shared.u32 	%r99, [%r5+36];
	ld.shared.u32 	%r100, [%r6+1152];
	add.s32 	%r16, %r100, %r99;
	ld.shared.u32 	%r101, [%r4];
	setp.le.s32 	%p13, %r101, %r16;
	@%p13 bra 	$L__BB2_21;
	st.shared.u32 	[%r4], %r16;
$L__BB2_21:
	bar.sync 	0;
	ld.shared.u32 	%r102, [%r5+40];
	ld.shared.u32 	%r103, [%r6+1280];
	add.s32 	%r17, %r103, %r102;
	ld.shared.u32 	%r104, [%r4];
	setp.le.s32 	%p14, %r104, %r17;
	@%p14 bra 	$L__BB2_23;
	st.shared.u32 	[%r4], %r17;
$L__BB2_23:
	bar.sync 	0;
	ld.shared.u32 	%r105, [%r5+44];
	ld.shared.u32 	%r106, [%r6+1408];
	add.s32 	%r18, %r106, %r105;
	ld.shared.u32 	%r107, [%r4];
	setp.le.s32 	%p15, %r107, %r18;
	@%p15 bra 	$L__BB2_25;
	st.shared.u32 	[%r4], %r18;
$L__BB2_25:
	bar.sync 	0;
	ld.shared.u32 	%r108, [%r5+48];
	ld.shared.u32 	%r109, [%r6+1536];
	add.s32 	%r19, %r109, %r108;
	ld.shared.u32 	%r110, [%r4];
	setp.le.s32 	%p16, %r110, %r19;
	@%p16 bra 	$L__BB2_27;
	st.shared.u32 	[%r4], %r19;
$L__BB2_27:
	bar.sync 	0;
	ld.shared.u32 	%r111, [%r5+52];
	ld.shared.u32 	%r112, [%r6+1664];
	add.s32 	%r20, %r112, %r111;
	ld.shared.u32 	%r113, [%r4];
	setp.le.s32 	%p17, %r113, %r20;
	@%p17 bra 	$L__BB2_29;
	st.shared.u32 	[%r4], %r20;
$L__BB2_29:
	bar.sync 	0;
	ld.shared.u32 	%r114, [%r5+56];
	ld.shared.u32 	%r115, [%r6+1792];
	add.s32 	%r21, %r115, %r114;
	ld.shared.u32 	%r116, [%r4];
	setp.le.s32 	%p18, %r116, %r21;
	@%p18 bra 	$L__BB2_31;
	st.shared.u32 	[%r4], %r21;
$L__BB2_31:
	bar.sync 	0;
	ld.shared.u32 	%r117, [%r5+60];
	ld.shared.u32 	%r118, [%r6+1920];
	add.s32 	%r22, %r118, %r117;
	ld.shared.u32 	%r119, [%r4];
	setp.le.s32 	%p19, %r119, %r22;
	@%p19 bra 	$L__BB2_33;
	st.shared.u32 	[%r4], %r22;
$L__BB2_33:
	bar.sync 	0;
	ld.shared.u32 	%r120, [%r5+64];
	ld.shared.u32 	%r121, [%r6+2048];
	add.s32 	%r23, %r121, %r120;
	ld.shared.u32 	%r122, [%r4];
	setp.le.s32 	%p20, %r122, %r23;
	@%p20 bra 	$L__BB2_35;
	st.shared.u32 	[%r4], %r23;
$L__BB2_35:
	bar.sync 	0;
	ld.shared.u32 	%r123, [%r5+68];
	ld.shared.u32 	%r124, [%r6+2176];
	add.s32 	%r24, %r124, %r123;
	ld.shared.u32 	%r125, [%r4];
	setp.le.s32 	%p21, %r125, %r24;
	@%p21 bra 	$L__BB2_37;
	st.shared.u32 	[%r4], %r24;
$L__BB2_37:
	bar.sync 	0;
	ld.shared.u32 	%r126, [%r5+72];
	ld.shared.u32 	%r127, [%r6+2304];
	add.s32 	%r25, %r127, %r126;
	ld.shared.u32 	%r128, [%r4];
	setp.le.s32 	%p22, %r128, %r25;
	@%p22 bra 	$L__BB2_39;
	st.shared.u32 	[%r4], %r25;
$L__BB2_39:
	bar.sync 	0;
	ld.shared.u32 	%r129, [%r5+76];
	ld.shared.u32 	%r130, [%r6+2432];
	add.s32 	%r26, %r130, %r129;
	ld.shared.u32 	%r131, [%r4];
	setp.le.s32 	%p23, %r131, %r26;
	@%p23 bra 	$L__BB2_41;
	st.shared.u32 	[%r4], %r26;
$L__BB2_41:
	bar.sync 	0;
	ld.shared.u32 	%r132, [%r5+80];
	ld.shared.u32 	%r133, [%r6+2560];
	add.s32 	%r27, %r133, %r132;
	ld.shared.u32 	%r134, [%r4];
	setp.le.s32 	%p24, %r134, %r27;
	@%p24 bra 	$L__BB2_43;
	st.shared.u32 	[%r4], %r27;
$L__BB2_43:
	bar.sync 	0;
	ld.shared.u32 	%r135, [%r5+84];
	ld.shared.u32 	%r136, [%r6+2688];
	add.s32 	%r28, %r136, %r135;
	ld.shared.u32 	%r137, [%r4];
	setp.le.s32 	%p25, %r137, %r28;
	@%p25 bra 	$L__BB2_45;
	st.shared.u32 	[%r4], %r28;
$L__BB2_45:
	bar.sync 	0;
	ld.shared.u32 	%r138, [%r5+88];
	ld.shared.u32 	%r139, [%r6+2816];
	add.s32 	%r29, %r139, %r138;
	ld.shared.u32 	%r140, [%r4];
	setp.le.s32 	%p26, %r140, %r29;
	@%p26 bra 	$L__BB2_47;
	st.shared.u32 	[%r4], %r29;
$L__BB2_47:
	bar.sync 	0;
	ld.shared.u32 	%r141, [%r5+92];
	ld.shared.u32 	%r142, [%r6+2944];
	add.s32 	%r30, %r142, %r141;
	ld.shared.u32 	%r143, [%r4];
	setp.le.s32 	%p27, %r143, %r30;
	@%p27 bra 	$L__BB2_49;
	st.shared.u32 	[%r4], %r30;
$L__BB2_49:
	bar.sync 	0;
	ld.shared.u32 	%r144, [%r5+96];
	ld.shared.u32 	%r145, [%r6+3072];
	add.s32 	%r31, %r145, %r144;
	ld.shared.u32 	%r146, [%r4];
	setp.le.s32 	%p28, %r146, %r31;
	@%p28 bra 	$L__BB2_51;
	st.shared.u32 	[%r4], %r31;
$L__BB2_51:
	bar.sync 	0;
	ld.shared.u32 	%r147, [%r5+100];
	ld.shared.u32 	%r148, [%r6+3200];
	add.s32 	%r32, %r148, %r147;
	ld.shared.u32 	%r149, [%r4];
	setp.le.s32 	%p29, %r149, %r32;
	@%p29 bra 	$L__BB2_53;
	st.shared.u32 	[%r4], %r32;
$L__BB2_53:
	bar.sync 	0;
	ld.shared.u32 	%r150, [%r5+104];
	ld.shared.u32 	%r151, [%r6+3328];
	add.s32 	%r33, %r151, %r150;
	ld.shared.u32 	%r152, [%r4];
	setp.le.s32 	%p30, %r152, %r33;
	@%p30 bra 	$L__BB2_55;
	st.shared.u32 	[%r4], %r33;
$L__BB2_55:
	bar.sync 	0;
	ld.shared.u32 	%r153, [%r5+108];
	ld.shared.u32 	%r154, [%r6+3456];
	add.s32 	%r34, %r154, %r153;
	ld.shared.u32 	%r155, [%r4];
	setp.le.s32 	%p31, %r155, %r34;
	@%p31 bra 	$L__BB2_57;
	st.shared.u32 	[%r4], %r34;
$L__BB2_57:
	bar.sync 	0;
	ld.shared.u32 	%r156, [%r5+112];
	ld.shared.u32 	%r157, [%r6+3584];
	add.s32 	%r35, %r157, %r156;
	ld.shared.u32 	%r158, [%r4];
	setp.le.s32 	%p32, %r158, %r35;
	@%p32 bra 	$L__BB2_59;
	st.shared.u32 	[%r4], %r35;
$L__BB2_59:
	bar.sync 	0;
	ld.shared.u32 	%r159, [%r5+116];
	ld.shared.u32 	%r160, [%r6+3712];
	add.s32 	%r36, %r160, %r159;
	ld.shared.u32 	%r161, [%r4];
	setp.le.s32 	%p33, %r161, %r36;
	@%p33 bra 	$L__BB2_61;
	st.shared.u32 	[%r4], %r36;
$L__BB2_61:
	bar.sync 	0;
	ld.shared.u32 	%r162, [%r5+120];
	ld.shared.u32 	%r163, [%r6+3840];
	add.s32 	%r37, %r163, %r162;
	ld.shared.u32 	%r164, [%r4];
	setp.le.s32 	%p34, %r164, %r37;
	@%p34 bra 	$L__BB2_63;
	st.shared.u32 	[%r4], %r37;
$L__BB2_63:
	bar.sync 	0;
	ld.shared.u32 	%r165, [%r5+124];
	ld.shared.u32 	%r166, [%r6+3968];
	add.s32 	%r38, %r166, %r165;
	ld.shared.u32 	%r167, [%r4];
	setp.le.s32 	%p35, %r167, %r38;
	@%p35 bra 	$L__BB2_65;
	st.shared.u32 	[%r4], %r38;
$L__BB2_65:
	bar.sync 	0;
	bar.sync 	0;
	ld.shared.u32 	%r168, [%r3];
	st.global.u32 	[%rd1], %r168;
$L__BB2_66:
	ret;

}


// ===== COMPILED SASS (sm_100) =====

	.target	sm_100

	.elftype	@"ET_EXEC"


//--------------------- .note.nv.tkinfo           --------------------------
	.section	.note.nv.tkinfo,"",@"SHT_NOTE"
	.sectionflags	@"SHF_NOTE_NV_TKINFO"
	.tkinfo
        /*0018*/ 	.word	0x00000002
        /*0030*/ 	.string	""
        /*0030*/ 	.string	"ptxas"
        /*0030*/ 	.string	"Cuda compilation tools, release 13.0, V13.0.88"
        /*0030*/ 	.string	"Build cuda_13.0.r13.0/compiler.36424714_0"
        /*0030*/ 	.string	"-arch sm_100 -m 64 "



//--------------------- .note.nv.cuinfo           --------------------------
	.section	.note.nv.cuinfo,"",@"SHT_NOTE"
	.sectionflags	@"SHF_NOTE_NV_CUINFO"
        /*0018*/ 	.short	0x0002
        /*001a*/ 	.short	0x0064
        /*001c*/ 	.short	0x0082
	.zero		2


//--------------------- .nv.info                  --------------------------
	.section	.nv.info,"",@"SHT_CUDA_INFO"
	.align	4


	//----- nvinfo : EIATTR_REGCOUNT
	.align		4
        /*0000*/ 	.byte	0x04, 0x2f
        /*0002*/ 	.short	(.L_1 - .L_0)
	.align		4
.L_0:
        /*0004*/ 	.word	index@(_Z6Phase1Piii)
        /*0008*/ 	.word	0x0000000e


	//----- nvinfo : EIATTR_FRAME_SIZE
	.align		4
.L_1:
        /*000c*/ 	.byte	0x04, 0x11
        /*000e*/ 	.short	(.L_3 - .L_2)
	.align		4
.L_2:
        /*0010*/ 	.word	index@(_Z6Phase1Piii)
        /*0014*/ 	.word	0x00000000


	//----- nvinfo : EIATTR_REGCOUNT
	.align		4
.L_3:
        /*0018*/ 	.byte	0x04, 0x2f
        /*001a*/ 	.short	(.L_5 - .L_4)
	.align		4
.L_4:
        /*001c*/ 	.word	index@(_Z6Phase2Piii)
        /*0020*/ 	.word	0x0000001a


	//----- nvinfo : EIATTR_FRAME_SIZE
	.align		4
.L_5:
        /*0024*/ 	.byte	0x04, 0x11
        /*0026*/ 	.short	(.L_7 - .L_6)
	.align		4
.L_6:
        /*0028*/ 	.word	index@(_Z6Phase2Piii)
        /*002c*/ 	.word	0x00000000


	//----- nvinfo : EIATTR_REGCOUNT
	.align		4
.L_7:
        /*0030*/ 	.byte	0x04, 0x2f
        /*0032*/ 	.short	(.L_9 - .L_8)
	.align		4
.L_8:
        /*0034*/ 	.word	index@(_Z6Phase3Piii)
        /*0038*/ 	.word	0x00000011


	//----- nvinfo : EIATTR_FRAME_SIZE
	.align		4
.L_9:
        /*003c*/ 	.byte	0x04, 0x11
        /*003e*/ 	.short	(.L_11 - .L_10)
	.align		4
.L_10:
        /*0040*/ 	.word	index@(_Z6Phase3Piii)
        /*0044*/ 	.word	0x00000000


	//----- nvinfo : EIATTR_MIN_STACK_SIZE
	.align		4
.L_11:
        /*0048*/ 	.byte	0x04, 0x12
        /*004a*/ 	.short	(.L_13 - .L_12)
	.align		4
.L_12:
        /*004c*/ 	.word	index@(_Z6Phase3Piii)
        /*0050*/ 	.word	0x00000000


	//----- nvinfo : EIATTR_MIN_STACK_SIZE
	.align		4
.L_13:
        /*0054*/ 	.byte	0x04, 0x12
        /*0056*/ 	.short	(.L_15 - .L_14)
	.align		4
.L_14:
        /*0058*/ 	.word	index@(_Z6Phase2Piii)
        /*005c*/ 	.word	0x00000000


	//----- nvinfo : EIATTR_MIN_STACK_SIZE
	.align		4
.L_15:
        /*0060*/ 	.byte	0x04, 0x12
        /*0062*/ 	.short	(.L_17 - .L_16)
	.align		4
.L_16:
        /*0064*/ 	.word	index@(_Z6Phase1Piii)
        /*0068*/ 	.word	0x00000000
.L_17:


//--------------------- .nv.compat                --------------------------
	.section	.nv.compat,"",@"SHT_CUDA_COMPAT_INFO"
	.align	4
        /*0000*/ 	.byte	0x02, 0x09, 0x00, 0x00, 0x02, 0x02, 0x01, 0x00, 0x02, 0x05, 0x05, 0x00, 0x03, 0x07, 0x01, 0x01
        /*0010*/ 	.byte	0x02, 0x03, 0x00, 0x00, 0x02, 0x06, 0x01, 0x00, 0x04, 0x0b, 0x08, 0x00, 0x09, 0x00, 0x00, 0x00
        /*0020*/ 	.byte	0x00, 0x00, 0x00, 0x00


//--------------------- .nv.info._Z6Phase3Piii    --------------------------
	.section	.nv.info._Z6Phase3Piii,"",@"SHT_CUDA_INFO"
	.sectionflags	@""
	.align	4


	//----- nvinfo : EIATTR_CUDA_API_VERSION
	.align		4
        /*0000*/ 	.byte	0x04, 0x37
        /*0002*/ 	.short	(.L_19 - .L_18)
.L_18:
        /*0004*/ 	.word	0x00000082


	//----- nvinfo : EIATTR_KPARAM_INFO
	.align		4
.L_19:
        /*0008*/ 	.byte	0x04, 0x17
        /*000a*/ 	.short	(.L_21 - .L_20)
.L_20:
        /*000c*/ 	.word	0x00000000
        /*0010*/ 	.short	0x0002
        /*0012*/ 	.short	0x000c
        /*0014*/ 	.byte	0x00, 0xf0, 0x11, 0x00


	//----- nvinfo : EIATTR_KPARAM_INFO
	.align		4
.L_21:
        /*0018*/ 	.byte	0x04, 0x17
        /*001a*/ 	.short	(.L_23 - .L_22)
.L_22:
        /*001c*/ 	.word	0x00000000
        /*0020*/ 	.short	0x0001
        /*0022*/ 	.short	0x0008
        /*0024*/ 	.byte	0x00, 0xf0, 0x11, 0x00


	//----- nvinfo : EIATTR_KPARAM_INFO
	.align		4
.L_23:
        /*0028*/ 	.byte	0x04, 0x17
        /*002a*/ 	.short	(.L_25 - .L_24)
.L_24:
        /*002c*/ 	.word	0x00000000
        /*0030*/ 	.short	0x0000
        /*0032*/ 	.short	0x0000
        /*0034*/ 	.byte	0x00, 0xf5, 0x21, 0x00


	//----- nvinfo : EIATTR_SPARSE_MMA_MASK
	.align		4
.L_25:
        /*0038*/ 	.byte	0x03, 0x50
        /*003a*/ 	.short	0x0000


	//----- nvinfo : EIATTR_MAXREG_COUNT
	.align		4
        /*003c*/ 	.byte	0x03, 0x1b
        /*003e*/ 	.short	0x00ff


	//----- nvinfo : EIATTR_NUM_BARRIERS
	.align		4
        /*0040*/ 	.byte	0x02, 0x4c
        /*0042*/ 	.byte	0x01
	.zero		1


	//----- nvinfo : EIATTR_MERCURY_ISA_VERSION
	.align		4
        /*0044*/ 	.byte	0x03, 0x5f
        /*0046*/ 	.short	0x0101


	//----- nvinfo : EIATTR_VRC_CTA_INIT_COUNT
	.align		4
        /*0048*/ 	.byte	0x02, 0x4a
	.zero		1
	.zero		1


	//----- nvinfo : EIATTR_EXIT_INSTR_OFFSETS
	.align		4
        /*004c*/ 	.byte	0x04, 0x1c
        /*004e*/ 	.short	(.L_27 - .L_26)


	//   ....[0]....
.L_26:
        /*0050*/ 	.word	0x00000070


	//   ....[1]....
        /*0054*/ 	.word	0x00001120


	//----- nvinfo : EIATTR_CBANK_PARAM_SIZE
	.align		4
.L_27:
        /*0058*/ 	.byte	0x03, 0x19
        /*005a*/ 	.short	0x0010


	//----- nvinfo : EIATTR_PARAM_CBANK
	.align		4
        /*005c*/ 	.byte	0x04, 0x0a
        /*005e*/ 	.short	(.L_29 - .L_28)
	.align		4
.L_28:
        /*0060*/ 	.word	index@(.nv.constant0._Z6Phase3Piii)
        /*0064*/ 	.short	0x0380
        /*0066*/ 	.short	0x0010


	//----- nvinfo : EIATTR_SW_WAR
	.align		4
.L_29:
        /*0068*/ 	.byte	0x04, 0x36
        /*006a*/ 	.short	(.L_31 - .L_30)
.L_30:
        /*006c*/ 	.word	0x00000008
.L_31:


//--------------------- .nv.info._Z6Phase2Piii    --------------------------
	.section	.nv.info._Z6Phase2Piii,"",@"SHT_CUDA_INFO"
	.sectionflags	@""
	.align	4


	//----- nvinfo : EIATTR_CUDA_API_VERSION
	.align		4
        /*0000*/ 	.byte	0x04, 0x37
        /*0002*/ 	.short	(.L_33 - .L_32)
.L_32:
        /*0004*/ 	.word	0x00000082


	//----- nvinfo : EIATTR_KPARAM_INFO
	.align		4
.L_33:
        /*0008*/ 	.byte	0x04, 0x17
        /*000a*/ 	.short	(.L_35 - .L_34)
.L_34:
        /*000c*/ 	.word	0x00000000
        /*0010*/ 	.short	0x0002
        /*0012*/ 	.short	0x000c
        /*0014*/ 	.byte	0x00, 0xf0, 0x11, 0x00


	//----- nvinfo : EIATTR_KPARAM_INFO
	.align		4
.L_35:
        /*0018*/ 	.byte	0x04, 0x17
        /*001a*/ 	.short	(.L_37 - .L_36)
.L_36:
        /*001c*/ 	.word	0x00000000
        /*0020*/ 	.short	0x0001
        /*0022*/ 	.short	0x0008
        /*0024*/ 	.byte	0x00, 0xf0, 0x11, 0x00


	//----- nvinfo : EIATTR_KPARAM_INFO
	.align		4
.L_37:
        /*0028*/ 	.byte	0x04, 0x17
        /*002a*/ 	.short	(.L_39 - .L_38)
.L_38:
        /*002c*/ 	.word	0x00000000
        /*0030*/ 	.short	0x0000
        /*0032*/ 	.short	0x0000
        /*0034*/ 	.byte	0x00, 0xf5, 0x21, 0x00


	//----- nvinfo : EIATTR_SPARSE_MMA_MASK
	.align		4
.L_39:
        /*0038*/ 	.byte	0x03, 0x50
        /*003a*/ 	.short	0x0000


	//----- nvinfo : EIATTR_MAXREG_COUNT
	.align		4
        /*003c*/ 	.byte	0x03, 0x1b
        /*003e*/ 	.short	0x00ff


	//----- nvinfo : EIATTR_NUM_BARRIERS
	.align		4
        /*0040*/ 	.byte	0x02, 0x4c
        /*0042*/ 	.byte	0x01
	.zero		1


	//----- nvinfo : EIATTR_MERCURY_ISA_VERSION
	.align		4
        /*0044*/ 	.byte	0x03, 0x5f
        /*0046*/ 	.short	0x0101


	//----- nvinfo : EIATTR_VRC_CTA_INIT_COUNT
	.align		4
        /*0048*/ 	.byte	0x02, 0x4a
	.zero		1
	.zero		1


	//----- nvinfo : EIATTR_EXIT_INSTR_OFFSETS
	.align		4
        /*004c*/ 	.byte	0x04, 0x1c
        /*004e*/ 	.short	(.L_41 - .L_40)


	//   ....[0]....
.L_40:
        /*0050*/ 	.word	0x00000040


	//   ....[1]....
        /*0054*/ 	.word	0x00001f90


	//----- nvinfo : EIATTR_CBANK_PARAM_SIZE
	.align		4
.L_41:
        /*0058*/ 	.byte	0x03, 0x19
        /*005a*/ 	.short	0x0010


	//----- nvinfo : EIATTR_PARAM_CBANK
	.align		4
        /*005c*/ 	.byte	0x04, 0x0a
        /*005e*/ 	.short	(.L_43 - .L_42)
	.align		4
.L_42:
        /*0060*/ 	.word	index@(.nv.constant0._Z6Phase2Piii)
        /*0064*/ 	.short	0x0380
        /*0066*/ 	.short	0x0010


	//----- nvinfo : EIATTR_SW_WAR
	.align		4
.L_43:
        /*0068*/ 	.byte	0x04, 0x36
        /*006a*/ 	.short	(.L_45 - .L_44)
.L_44:
        /*006c*/ 	.word	0x00000008
.L_45:


//--------------------- .nv.info._Z6Phase1Piii    --------------------------
	.section	.nv.info._Z6Phase1Piii,"",@"SHT_CUDA_INFO"
	.sectionflags	@""
	.align	4


	//----- nvinfo : EIATTR_CUDA_API_VERSION
	.align		4
        /*0000*/ 	.byte	0x04, 0x37
        /*0002*/ 	.short	(.L_47 - .L_46)
.L_46:
        /*0004*/ 	.word	0x00000082


	//----- nvinfo : EIATTR_KPARAM_INFO
	.align		4
.L_47:
        /*0008*/ 	.byte	0x04, 0x17
        /*000a*/ 	.short	(.L_49 - .L_48)
.L_48:
        /*000c*/ 	.word	0x00000000
        /*0010*/ 	.short	0x0002
        /*0012*/ 	.short	0x000c
        /*0014*/ 	.byte	0x00, 0xf0, 0x11, 0x00


	//----- nvinfo : EIATTR_KPARAM_INFO
	.align		4
.L_49:
        /*0018*/ 	.byte	0x04, 0x17
        /*001a*/ 	.short	(.L_51 - .L_50)
.L_50:
        /*001c*/ 	.word	0x00000000
        /*0020*/ 	.short	0x0001
        /*0022*/ 	.short	0x0008
        /*0024*/ 	.byte	0x00, 0xf0, 0x11, 0x00


	//----- nvinfo : EIATTR_KPARAM_INFO
	.align		4
.L_51:
        /*0028*/ 	.byte	0x04, 0x17
        /*002a*/ 	.short	(.L_53 - .L_52)
.L_52:
        /*002c*/ 	.word	0x00000000
        /*0030*/ 	.short	0x0000
        /*0032*/ 	.short	0x0000
        /*0034*/ 	.byte	0x00, 0xf5, 0x21, 0x00


	//----- nvinfo : EIATTR_SPARSE_MMA_MASK
	.align		4
.L_53:
        /*0038*/ 	.byte	0x03, 0x50
        /*003a*/ 	.short	0x0000


	//----- nvinfo : EIATTR_MAXREG_COUNT
	.align		4
        /*003c*/ 	.byte	0x03, 0x1b
        /*003e*/ 	.short	0x00ff


	//----- nvinfo : EIATTR_NUM_BARRIERS
	.align		4
        /*0040*/ 	.byte	0x02, 0x4c
        /*0042*/ 	.byte	0x01
	.zero		1


	//----- nvinfo : EIATTR_MERCURY_ISA_VERSION
	.align		4
        /*0044*/ 	.byte	0x03, 0x5f
        /*0046*/ 	.short	0x0101


	//----- nvinfo : EIATTR_VRC_CTA_INIT_COUNT
	.align		4
        /*0048*/ 	.byte	0x02, 0x4a
	.zero		1
	.zero		1


	//----- nvinfo : EIATTR_EXIT_INSTR_OFFSETS
	.align		4
        /*004c*/ 	.byte	0x04, 0x1c
        /*004e*/ 	.short	(.L_55 - .L_54)


	//   ....[0]....
.L_54:
        /*0050*/ 	.word	0x00000f90


	//----- nvinfo : EIATTR_CBANK_PARAM_SIZE
	.align		4
.L_55:
        /*0054*/ 	.byte	0x03, 0x19
        /*0056*/ 	.short	0x0010


	//----- nvinfo : EIATTR_PARAM_CBANK
	.align		4
        /*0058*/ 	.byte	0x04, 0x0a
        /*005a*/ 	.short	(.L_57 - .L_56)
	.align		4
.L_56:
        /*005c*/ 	.word	index@(.nv.constant0._Z6Phase1Piii)
        /*0060*/ 	.short	0x0380
        /*0062*/ 	.short	0x0010


	//----- nvinfo : EIATTR_SW_WAR
	.align		4
.L_57:
        /*0064*/ 	.byte	0x04, 0x36
        /*0066*/ 	.short	(.L_59 - .L_58)
.L_58:
        /*0068*/ 	.word	0x00000008
.L_59:


//--------------------- .nv.callgraph             --------------------------
	.section	.nv.callgraph,"",@"SHT_CUDA_CALLGRAPH"
	.align	4
	.sectionentsize	8
	.align		4
        /*0000*/ 	.word	0x00000000
	.align		4
        /*0004*/ 	.word	0xffffffff
	.align		4
        /*0008*/ 	.word	0x00000000
	.align		4
        /*000c*/ 	.word	0xfffffffe
	.align		4
        /*0010*/ 	.word	0x00000000
	.align		4
        /*0014*/ 	.word	0xfffffffd
	.align		4
        /*0018*/ 	.word	0x00000000
	.align		4
        /*001c*/ 	.word	0xfffffffc


//--------------------- .text._Z6Phase3Piii       --------------------------
	.section	.text._Z6Phase3Piii,"ax",@progbits
	.align	128
        .global         _Z6Phase3Piii
        .type           _Z6Phase3Piii,@function
        .size           _Z6Phase3Piii,(.L_x_3 - _Z6Phase3Piii)
        .other          _Z6Phase3Piii,@"STO_CUDA_ENTRY STV_DEFAULT"
_Z6Phase3Piii:
.text._Z6Phase3Piii:
[----:B------:R-:W-:Y:S01]  /*0000*/  LDC R1, c[0x0][0x37c] ;  /* 0x0000df00ff017b82 */ /* 0x000fe20000000800 */
[----:B------:R-:W0:Y:S07]  /*0010*/  S2R R8, SR_CTAID.X ;  /* 0x0000000000087919 */ /* 0x000e2e0000002500 */
[----:B------:R-:W1:Y:S01]  /*0020*/  S2UR UR4, SR_CTAID.Y ;  /* 0x00000000000479c3 */ /* 0x000e620000002600 */
[----:B------:R-:W2:Y:S07]  /*0030*/  LDCU.64 UR8, c[0x0][0x358] ;  /* 0x00006b00ff0877ac */ /* 0x000eae0008000a00 */
[----:B------:R-:W1:Y:S02]  /*0040*/  LDC R3, c[0x0][0x388] ;  /* 0x0000e200ff037b82 */ /* 0x000e640000000800 */
[----:B-1----:R-:W-:-:S02]  /*0050*/  ISETP.EQ.AND P1, PT, R3, UR4, PT ;  /* 0x0000000403007c0c */ /* 0x002fc4000bf22270 */
[----:B0-----:R-:W-:-:S13]  /*0060*/  ISETP.NE.AND P0, PT, R8, R3, PT ;  /* 0x000000030800720c */ /* 0x001fda0003f05270 */
[----:B--2---:R-:W-:Y:S05]  /*0070*/  @!P0 EXIT P1 ;  /* 0x000000000000894d */ /* 0x004fea0000800000 */
[----:B------:R-:W0:Y:S01]  /*0080*/  S2R R7, SR_TID.X ;  /* 0x0000000000077919 */ /* 0x000e220000002100 */
[----:B------:R-:W1:Y:S01]  /*0090*/  LDC R10, c[0x0][0x38c] ;  /* 0x0000e300ff0a7b82 */ /* 0x000e620000000800 */
[----:B------:R-:W-:Y:S01]  /*00a0*/  IMAD.SHL.U32 R2, R3, 0x20, RZ ;  /* 0x0000002003027824 */ /* 0x000fe200078e00ff */
[----:B------:R-:W2:Y:S06]  /*00b0*/  S2R R6, SR_TID.Y ;  /* 0x0000000000067919 */ /* 0x000eac0000002200 */
[----:B------:R-:W3:Y:S01]  /*00c0*/  LDC.64 R4, c[0x0][0x380] ;  /* 0x0000e000ff047b82 */ /* 0x000ee20000000a00 */
[----:B-1----:R-:W-:-:S02]  /*00d0*/  IMAD R0, R10, UR4, RZ ;  /* 0x000000040a007c24 */ /* 0x002fc4000f8e02ff */
[--C-:B0-----:R-:W-:Y:S02]  /*00e0*/  IMAD R3, R8, 0x20, R7.reuse ;  /* 0x0000002008037824 */ /* 0x101fe400078e0207 */
[----:B------:R-:W-:Y:S02]  /*00f0*/  IMAD.IADD R11, R2, 0x1, R7 ;  /* 0x00000001020b7824 */ /* 0x000fe400078e0207 */
[C---:B------:R-:W-:Y:S02]  /*0100*/  IMAD R9, R0.reuse, 0x20, R3 ;  /* 0x0000002000097824 */ /* 0x040fe400078e0203 */
[----:B------:R-:W-:Y:S02]  /*0110*/  IMAD R11, R0, 0x20, R11 ;  /* 0x00000020000b7824 */ /* 0x000fe400078e020b */
[-C--:B------:R-:W-:Y:S02]  /*0120*/  IMAD R13, R2, R10.reuse, R3 ;  /* 0x0000000a020d7224 */ /* 0x080fe400078e0203 */
[----:B--2---:R-:W-:-:S02]  /*0130*/  IMAD R9, R6, R10, R9 ;  /* 0x0000000a06097224 */ /* 0x004fc400078e0209 */
[CC--:B------:R-:W-:Y:S02]  /*0140*/  IMAD R11, R6.reuse, R10.reuse, R11 ;  /* 0x0000000a060b7224 */ /* 0x0c0fe400078e020b */
[----:B------:R-:W-:Y:S02]  /*0150*/  IMAD R13, R6, R10, R13 ;  /* 0x0000000a060d7224 */ /* 0x000fe400078e020d */
[----:B---3--:R-:W-:-:S04]  /*0160*/  IMAD.WIDE.U32 R2, R9, 0x4, R4 ;  /* 0x0000000409027825 */ /* 0x008fc800078e0004 */
[--C-:B------:R-:W-:Y:S02]  /*0170*/  IMAD.WIDE.U32 R8, R11, 0x4, R4.reuse ;  /* 0x000000040b087825 */ /* 0x100fe400078e0004 */
[----:B------:R-:W2:Y:S02]  /*0180*/  LDG.E R11, desc[UR8][R2.64] ;  /* 0x00000008020b7981 */ /* 0x000ea4000c1e1900 */
[----:B------:R-:W-:Y:S02]  /*0190*/  IMAD.WIDE.U32 R4, R13, 0x4, R4 ;  /* 0x000000040d047825 */ /* 0x000fe400078e0004 */
[----:B------:R0:W3:Y:S04]  /*01a0*/  LDG.E R8, desc[UR8][R8.64] ;  /* 0x0000000808087981 */ /* 0x0000e8000c1e1900 */
[----:B------:R1:W4:Y:S01]  /*01b0*/  LDG.E R12, desc[UR8][R4.64] ;  /* 0x00000008040c7981 */ /* 0x000322000c1e1900 */
[----:B------:R-:W5:Y:S01]  /*01c0*/  S2UR UR6, SR_CgaCtaId ;  /* 0x00000000000679c3 */ /* 0x000f620000008800 */
[----:B------:R-:W-:Y:S01]  /*01d0*/  UMOV UR4, 0x400 ;  /* 0x0000040000047882 */ /* 0x000fe20000000000 */
[----:B------:R-:W-:Y:S01]  /*01e0*/  IMAD R10, R6, 0x20, R7 ;  /* 0x00000020060a7824 */ /* 0x000fe200078e0207 */
[----:B------:R-:W-:-:S02]  /*01f0*/  UIADD3 UR5, UPT, UPT, UR4, 0x2000, URZ ;  /* 0x0000200004057890 */ /* 0x000fc4000fffe0ff */
[----:B-----5:R-:W-:Y:S02]  /*0200*/  ULEA UR7, UR6, UR4, 0x18 ;  /* 0x0000000406077291 */ /* 0x020fe4000f8ec0ff */
[----:B------:R-:W-:Y:S02]  /*0210*/  UIADD3 UR4, UPT, UPT, UR4, 0x1000, URZ ;  /* 0x0000100004047890 */ /* 0x000fe4000fffe0ff */
[----:B------:R-:W-:Y:S02]  /*0220*/  ULEA UR5, UR6, UR5, 0x18 ;  /* 0x0000000506057291 */ /* 0x000fe4000f8ec0ff */
[----:B------:R-:W-:Y:S01]  /*0230*/  ULEA UR4, UR6, UR4, 0x18 ;  /* 0x0000000406047291 */ /* 0x000fe2000f8ec0ff */
[C---:B0-----:R-:W-:Y:S02]  /*0240*/  LEA R9, R10.reuse, UR7, 0x2 ;  /* 0x000000070a097c11 */ /* 0x041fe4000f8e10ff */
[----:B-1----:R-:W-:Y:S02]  /*0250*/  LEA R4, R7, UR7, 0x7 ;  /* 0x0000000707047c11 */ /* 0x002fe4000f8e38ff */
[----:B------:R-:W-:-:S02]  /*0260*/  LEA R0, R10, UR5, 0x2 ;  /* 0x000000050a007c11 */ /* 0x000fc4000f8e10ff */
[----:B------:R-:W-:Y:S01]  /*0270*/  LEA R13, R10, UR4, 0x2 ;  /* 0x000000040a0d7c11 */ /* 0x000fe2000f8e10ff */
[----:B------:R-:W-:Y:S01]  /*0280*/  IMAD R10, R7, 0x20, R6 ;  /* 0x00000020070a7824 */ /* 0x000fe200078e0206 */
[----:B------:R-:W-:-:S04]  /*0290*/  LEA R5, R6, UR4, 0x2 ;  /* 0x0000000406057c11 */ /* 0x000fc8000f8e10ff */
[----:B------:R-:W-:Y:S01]  /*02a0*/  LEA R6, R10, UR5, 0x2 ;  /* 0x000000050a067c11 */ /* 0x000fe2000f8e10ff */
[----:B--2---:R-:W-:Y:S04]  /*02b0*/  STS [R0], R11 ;  /* 0x0000000b00007388 */ /* 0x004fe80000000800 */
[----:B---3--:R-:W-:Y:S04]  /*02c0*/  STS [R9], R8 ;  /* 0x0000000809007388 */ /* 0x008fe80000000800 */
[----:B----4-:R-:W-:Y:S01]  /*02d0*/  STS [R13], R12 ;  /* 0x0000000c0d007388 */ /* 0x010fe20000000800 */
[----:B------:R-:W-:Y:S06]  /*02e0*/  BAR.SYNC.DEFER_BLOCKING 0x0 ;  /* 0x0000000000007b1d */ /* 0x000fec0000010000 */
[----:B------:R-:W-:Y:S04]  /*02f0*/  LDS R7, [R4] ;  /* 0x0000000004077984 */ /* 0x000fe80000000800 */
[----:B------:R-:W0:Y:S04]  /*0300*/  LDS R10, [R5] ;  /* 0x00000000050a7984 */ /* 0x000e280000000800 */
[----:B------:R-:W1:Y:S01]  /*0310*/  LDS R14, [R6] ;  /* 0x00000000060e7984 */ /* 0x000e620000000800 */
[----:B0-----:R-:W-:-:S04]  /*0320*/  IADD3 R7, PT, PT, R7, R10, RZ ;  /* 0x0000000a07077210 */ /* 0x001fc80007ffe0ff */
[----:B-1----:R-:W-:-:S13]  /*0330*/  ISETP.GT.AND P0, PT, R14, R7, PT ;  /* 0x000000070e00720c */ /* 0x002fda0003f04270 */
[----:B------:R-:W-:Y:S01]  /*0340*/  @P0 STS [R6], R7 ;  /* 0x0000000706000388 */ /* 0x000fe20000000800 */
[----:B------:R-:W-:Y:S06]  /*0350*/  BAR.SYNC.DEFER_BLOCKING 0x0 ;  /* 0x0000000000007b1d */ /* 0x000fec0000010000 */
[----:B------:R-:W-:Y:S04]  /*0360*/  LDS R8, [R4+0x4] ;  /* 0x0000040004087984 */ /* 0x000fe80000000800 */
[----:B------:R-:W0:Y:S04]  /*0370*/  LDS R9, [R5+0x80] ;  /* 0x0000800005097984 */ /* 0x000e280000000800 */
[----:B------:R-:W1:Y:S01]  /*0380*/  LDS R10, [R6] ;  /* 0x00000000060a7984 */ /* 0x000e620000000800 */
[----:B0-----:R-:W-:-:S05]  /*0390*/  IMAD.IADD R9, R8, 0x1, R9 ;  /* 0x0000000108097824 */ /* 0x001fca00078e0209 */
        /* <DEDUP_REMOVED lines=212> */
[----:B------:R-:W-:Y:S08]  /*10e0*/  BAR.SYNC.DEFER_BLOCKING 0x0 ;  /* 0x0000000000007b1d */ /* 0x000ff00000010000 */
[----:B------:R-:W-:Y:S06]  /*10f0*/  BAR.SYNC.DEFER_BLOCKING 0x0 ;  /* 0x0000000000007b1d */ /* 0x000fec0000010000 */
[----:B------:R-:W0:Y:S04]  /*1100*/  LDS R11, [R0] ;  /* 0x00000000000b7984 */ /* 0x000e280000000800 */
[----:B0-----:R-:W-:Y:S01]  /*1110*/  STG.E desc[UR8][R2.64], R11 ;  /* 0x0000000b02007986 */ /* 0x001fe2000c101908 */
[----:B------:R-:W-:Y:S05]  /*1120*/  EXIT ;  /* 0x000000000000794d */ /* 0x000fea0003800000 */
.L_x_0:
[----:B------:R-:W-:-:S00]  /*1130*/  BRA `(.L_x_0) ;  /* 0xfffffffc00fc7947 */ /* 0x000fc0000383ffff */
[----:B------:R-:W-:-:S00]  /*1140*/  NOP ;  /* 0x0000000000007918 */ /* 0x000fc00000000000 */
        /* <DEDUP_REMOVED lines=11> */
.L_x_3:


//--------------------- .text._Z6Phase2Piii       --------------------------
	.section	.text._Z6Phase2Piii,"ax",@progbits
	.align	128
        .global         _Z6Phase2Piii
        .type           _Z6Phase2Piii,@function
        .size           _Z6Phase2Piii,(.L_x_4 - _Z6Phase2Piii)
        .other          _Z6Phase2Piii,@"STO_CUDA_ENTRY STV_DEFAULT"
_Z6Phase2Piii:
.text._Z6Phase2Piii:
[----:B------:R-:W-:Y:S08]  /*0000*/  LDC R1, c[0x0][0x37c] ;  /* 0x0000df00ff017b82 */ /* 0x000ff00000000800 */
[----:B------:R-:W0:Y:S08]  /*0010*/  S2UR UR4, SR_CTAID.X ;  /* 0x00000000000479c3 */ /* 0x000e300000002500 */
[----:B------:R-:W0:Y:S02]  /*0020*/  LDC R8, c[0x0][0x388] ;  /* 0x0000e200ff087b82 */ /* 0x000e240000000800 */
[----:B0-----:R-:W-:-:S13]  /*0030*/  ISETP.NE.AND P0, PT, R8, UR4, PT ;  /* 0x0000000408007c0c */ /* 0x001fda000bf05270 */
[----:B------:R-:W-:Y:S05]  /*0040*/  @!P0 EXIT ;  /* 0x000000000000894d */ /* 0x000fea0003800000 */
[----:B------:R-:W0:Y:S01]  /*0050*/  S2R R9, SR_TID.X ;  /* 0x0000000000097919 */ /* 0x000e220000002100 */
[----:B------:R-:W1:Y:S01]  /*0060*/  LDC R11, c[0x0][0x38c] ;  /* 0x0000e300ff0b7b82 */ /* 0x000e620000000800 */
[----:B------:R-:W-:Y:S01]  /*0070*/  IMAD.SHL.U32 R8, R8, 0x20, RZ ;  /* 0x0000002008087824 */ /* 0x000fe200078e00ff */
[----:B------:R-:W-:Y:S01]  /*0080*/  USHF.L.U32 UR4, UR4, 0x5, URZ ;  /* 0x0000000504047899 */ /* 0x000fe200080006ff */
[----:B------:R-:W2:Y:S01]  /*0090*/  S2R R0, SR_TID.Y ;  /* 0x0000000000007919 */ /* 0x000ea20000002200 */
[----:B------:R-:W3:Y:S04]  /*00a0*/  LDCU.64 UR10, c[0x0][0x358] ;  /* 0x00006b00ff0a77ac */ /* 0x000ee80008000a00 */
[----:B------:R-:W4:Y:S01]  /*00b0*/  LDC.64 R2, c[0x0][0x380] ;  /* 0x0000e000ff027b82 */ /* 0x000f220000000a00 */
[----:B-1----:R-:W-:-:S02]  /*00c0*/  IMAD R6, R8, R11, R8 ;  /* 0x0000000b08067224 */ /* 0x002fc400078e0208 */
[----:B0-----:R-:W-:-:S04]  /*00d0*/  IMAD.IADD R4, R8, 0x1, R9 ;  /* 0x0000000108047824 */ /* 0x001fc800078e0209 */
[----:B------:R-:W-:Y:S02]  /*00e0*/  IMAD R4, R11, UR4, R4 ;  /* 0x000000040b047c24 */ /* 0x000fe4000f8e0204 */
[CC--:B--2---:R-:W-:Y:S02]  /*00f0*/  IMAD R7, R0.reuse, R11.reuse, R9 ;  /* 0x0000000b00077224 */ /* 0x0c4fe400078e0209 */
[----:B------:R-:W-:Y:S02]  /*0100*/  IMAD R5, R0, R11, R4 ;  /* 0x0000000b00057224 */ /* 0x000fe400078e0204 */
[----:B------:R-:W-:Y:S02]  /*0110*/  IMAD.IADD R7, R6, 0x1, R7 ;  /* 0x0000000106077824 */ /* 0x000fe400078e0207 */
[----:B----4-:R-:W-:-:S04]  /*0120*/  IMAD.WIDE R4, R5, 0x4, R2 ;  /* 0x0000000405047825 */ /* 0x010fc800078e0202 */
[----:B------:R-:W-:Y:S01]  /*0130*/  IMAD.WIDE R6, R7, 0x4, R2 ;  /* 0x0000000407067825 */ /* 0x000fe200078e0202 */
[----:B---3--:R-:W2:Y:S04]  /*0140*/  LDG.E R17, desc[UR10][R4.64] ;  /* 0x0000000a04117981 */ /* 0x008ea8000c1e1900 */
[----:B------:R-:W3:Y:S01]  /*0150*/  LDG.E R16, desc[UR10][R6.64] ;  /* 0x0000000a06107981 */ /* 0x000ee2000c1e1900 */
[----:B------:R-:W0:Y:S01]  /*0160*/  S2UR UR8, SR_CgaCtaId ;  /* 0x00000000000879c3 */ /* 0x000e220000008800 */
[----:B------:R-:W-:Y:S01]  /*0170*/  UMOV UR5, 0x400 ;  /* 0x0000040000057882 */ /* 0x000fe20000000000 */
[----:B------:R-:W-:Y:S01]  /*0180*/  IMAD R12, R0, 0x20, R9 ;  /* 0x00000020000c7824 */ /* 0x000fe200078e0209 */
[----:B------:R-:W-:Y:S01]  /*0190*/  UIADD3 UR6, UPT, UPT, UR5, 0x2000, URZ ;  /* 0x0000200005067890 */ /* 0x000fe2000fffe0ff */
[----:B------:R-:W-:Y:S01]  /*01a0*/  IMAD R13, R9, 0x20, R0 ;  /* 0x00000020090d7824 */ /* 0x000fe200078e0200 */
[----:B------:R-:W-:-:S02]  /*01b0*/  UIADD3 UR7, UPT, UPT, UR5, 0x1000, URZ ;  /* 0x0000100005077890 */ /* 0x000fc4000fffe0ff */
[----:B0-----:R-:W-:Y:S02]  /*01c0*/  ULEA UR6, UR8, UR6, 0x18 ;  /* 0x0000000608067291 */ /* 0x001fe4000f8ec0ff */
[----:B------:R-:W-:-:S04]  /*01d0*/  ULEA UR7, UR8, UR7, 0x18 ;  /* 0x0000000708077291 */ /* 0x000fc8000f8ec0ff */
[C---:B------:R-:W-:Y:S02]  /*01e0*/  LEA R10, R12.reuse, UR6, 0x2 ;  /* 0x000000060c0a7c11 */ /* 0x040fe4000f8e10ff */
[----:B------:R-:W-:Y:S02]  /*01f0*/  LEA R19, R12, UR7, 0x2 ;  /* 0x000000070c137c11 */ /* 0x000fe4000f8e10ff */
[----:B------:R-:W-:Y:S02]  /*0200*/  LEA R15, R9, UR6, 0x7 ;  /* 0x00000006090f7c11 */ /* 0x000fe4000f8e38ff */
[----:B------:R-:W-:Y:S02]  /*0210*/  LEA R14, R0, UR7, 0x2 ;  /* 0x00000007000e7c11 */ /* 0x000fe4000f8e10ff */
[----:B------:R-:W-:Y:S01]  /*0220*/  LEA R13, R13, UR6, 0x2 ;  /* 0x000000060d0d7c11 */ /* 0x000fe2000f8e10ff */
[----:B--2---:R-:W-:Y:S04]  /*0230*/  STS [R10], R17 ;  /* 0x000000110a007388 */ /* 0x004fe80000000800 */
[----:B---3--:R-:W-:Y:S01]  /*0240*/  STS [R19], R16 ;  /* 0x0000001013007388 */ /* 0x008fe20000000800 */
[----:B------:R-:W-:Y:S06]  /*0250*/  BAR.SYNC.DEFER_BLOCKING 0x0 ;  /* 0x0000000000007b1d */ /* 0x000fec0000010000 */
[----:B------:R-:W-:Y:S04]  /*0260*/  LDS R18, [R15] ;  /* 0x000000000f127984 */ /* 0x000fe80000000800 */
[----:B------:R-:W0:Y:S04]  /*0270*/  LDS R21, [R14] ;  /* 0x000000000e157984 */ /* 0x000e280000000800 */
        /* <DEDUP_REMOVED lines=213> */
[----:B------:R0:W-:Y:S01]  /*0fd0*/  @P0 STS [R13], R18 ;  /* 0x000000120d000388 */ /* 0x0001e20000000800 */
[----:B------:R-:W-:Y:S01]  /*0fe0*/  BAR.SYNC.DEFER_BLOCKING 0x0 ;  /* 0x0000000000007b1d */ /* 0x000fe20000010000 */
[----:B0-----:R-:W-:-:S04]  /*0ff0*/  VIADD R18, R9, UR4 ;  /* 0x0000000409127c36 */ /* 0x001fc80008000000 */
[----:B------:R-:W-:-:S04]  /*1000*/  IMAD R18, R8, R11, R18 ;  /* 0x0000000b08127224 */ /* 0x000fc800078e0212 */
[----:B------:R-:W-:-:S04]  /*1010*/  IMAD R11, R0, R11, R18 ;  /* 0x0000000b000b7224 */ /* 0x000fc800078e0212 */
[----:B------:R-:W-:Y:S01]  /*1020*/  IMAD.WIDE R2, R11, 0x4, R2 ;  /* 0x000000040b027825 */ /* 0x000fe200078e0202 */
        /* <DEDUP_REMOVED lines=9> */
[----:B0-----:R-:W-:Y:S04]  /*10c0*/  STG.E desc[UR10][R4.64], R17 ;  /* 0x0000001104007986 */ /* 0x001fe8000c10190a */
[----:B------:R-:W2:Y:S04]  /*10d0*/  LDG.E R11, desc[UR10][R2.64] ;  /* 0x0000000a020b7981 */ /* 0x000ea8000c1e1900 */
[----:B------:R-:W3:Y:S01]  /*10e0*/  LDG.E R6, desc[UR10][R6.64] ;  /* 0x0000000a06067981 */ /* 0x000ee2000c1e1900 */
[----:B------:R-:W-:Y:S01]  /*10f0*/  ULEA UR5, UR8, UR5, 0x18 ;  /* 0x0000000508057291 */ /* 0x000fe2000f8ec0ff */
[----:B------:R-:W-:-:S05]  /*1100*/  LEA R0, R0, UR6, 0x2 ;  /* 0x0000000600007c11 */ /* 0x000fca000f8e10ff */
        /* <DEDUP_REMOVED lines=233> */
.L_x_1:
        /* <DEDUP_REMOVED lines=14> */
.L_x_4:


//--------------------- .text._Z6Phase1Piii       --------------------------
	.section	.text._Z6Phase1Piii,"ax",@progbits
	.align	128
        .global         _Z6Phase1Piii
        .type           _Z6Phase1Piii,@function
        .size           _Z6Phase1Piii,(.L_x_5 - _Z6Phase1Piii)
        .other          _Z6Phase1Piii,@"STO_CUDA_ENTRY STV_DEFAULT"
_Z6Phase1Piii:
.text._Z6Phase1Piii:
[----:B------:R-:W-:Y:S01]  /*0000*/  LDC R1, c[0x0][0x37c] ;  /* 0x0000df00ff017b82 */ /* 0x000fe20000000800 */
[----:B------:R-:W0:Y:S07]  /*0010*/  S2R R4, SR_TID.Y ;  /* 0x0000000000047919 */ /* 0x000e2e0000002200 */
[----:B------:R-:W1:Y:S01]  /*0020*/  LDC.64 R6, c[0x0][0x388] ;  /* 0x0000e200ff067b82 */ /* 0x000e620000000a00 */
[----:B------:R-:W2:Y:S01]  /*0030*/  LDCU.64 UR6, c[0x0][0x358] ;  /* 0x00006b00ff0677ac */ /* 0x000ea20008000a00 */
[----:B------:R-:W0:Y:S06]  /*0040*/  S2R R9, SR_TID.X ;  /* 0x0000000000097919 */ /* 0x000e2c0000002100 */
[----:B------:R-:W3:Y:S01]  /*0050*/  LDC.64 R2, c[0x0][0x380] ;  /* 0x0000e000ff027b82 */ /* 0x000ee20000000a00 */
[----:B-1----:R-:W-:-:S02]  /*0060*/  IMAD R0, R6, R7, R6 ;  /* 0x0000000706007224 */ /* 0x002fc400078e0206 */
[----:B0-----:R-:W-:-:S04]  /*0070*/  IMAD R5, R4, R7, R9 ;  /* 0x0000000704057224 */ /* 0x001fc800078e0209 */
[----:B------:R-:W-:-:S04]  /*0080*/  IMAD R5, R0, 0x20, R5 ;  /* 0x0000002000057824 */ /* 0x000fc800078e0205 */
[----:B---3--:R-:W-:-:S05]  /*0090*/  IMAD.WIDE R2, R5, 0x4, R2 ;  /* 0x0000000405027825 */ /* 0x008fca00078e0202 */
[----:B--2---:R-:W2:Y:S01]  /*00a0*/  LDG.E R7, desc[UR6][R2.64] ;  /* 0x0000000602077981 */ /* 0x004ea2000c1e1900 */
[----:B------:R-:W0:Y:S01]  /*00b0*/  S2UR UR5, SR_CgaCtaId ;  /* 0x00000000000579c3 */ /* 0x000e220000008800 */
[----:B------:R-:W-:Y:S01]  /*00c0*/  UMOV UR4, 0x400 ;  /* 0x0000040000047882 */ /* 0x000fe20000000000 */
[----:B------:R-:W-:Y:S02]  /*00d0*/  IMAD R0, R4, 0x20, R9 ;  /* 0x0000002004007824 */ /* 0x000fe400078e0209 */
[----:B------:R-:W-:Y:S01]  /*00e0*/  IMAD R6, R9, 0x20, R4 ;  /* 0x0000002009067824 */ /* 0x000fe200078e0204 */
[----:B0-----:R-:W-:-:S06]  /*00f0*/  ULEA UR4, UR5, UR4, 0x18 ;  /* 0x0000000405047291 */ /* 0x001fcc000f8ec0ff */
[----:B------:R-:W-:Y:S02]  /*0100*/  LEA R0, R0, UR4, 0x2 ;  /* 0x0000000400007c11 */ /* 0x000fe4000f8e10ff */
[----:B------:R-:W-:Y:S02]  /*0110*/  LEA R5, R9, UR4, 0x7 ;  /* 0x0000000409057c11 */ /* 0x000fe4000f8e38ff */
[----:B------:R-:W-:Y:S02]  /*0120*/  LEA R4, R4, UR4, 0x2 ;  /* 0x0000000404047c11 */ /* 0x000fe4000f8e10ff */
[----:B------:R-:W-:Y:S01]  /*0130*/  LEA R6, R6, UR4, 0x2 ;  /* 0x0000000406067c11 */ /* 0x000fe2000f8e10ff */
[----:B--2---:R-:W-:Y:S01]  /*0140*/  STS [R0], R7 ;  /* 0x0000000700007388 */ /* 0x004fe20000000800 */
        /* <DEDUP_REMOVED lines=229> */
.L_x_2:
        /* <DEDUP_REMOVED lines=14> */
.L_x_5:


//--------------------- .nv.shared._Z6Phase3Piii  --------------------------
	.section	.nv.shared._Z6Phase3Piii,"aw",@nobits
	.sectionflags	@""
	.align	4
.nv.shared._Z6Phase3Piii:
	.zero		13312


//--------------------- .nv.shared.reserved.0     --------------------------
	.section	.nv.shared.reserved.0,"aw",@nobits
	.weak		__nv_reservedSMEM_offset_0_alias
	.size		__nv_reservedSMEM_offset_0_alias, 0, 64
	.other		__nv_reservedSMEM_offset_0_alias,@"STO_CUDA_RESERVED_SHARED STV_DEFAULT"
__nv_reservedSMEM_offset_0_alias:
	.zero		0
	.zero		64


//--------------------- .nv.shared._Z6Phase2Piii  --------------------------
	.section	.nv.shared._Z6Phase2Piii,"aw",@nobits
	.sectionflags	@""
	.align	4
.nv.shared._Z6Phase2Piii:
	.zero		13312


//--------------------- .nv.shared._Z6Phase1Piii  --------------------------
	.section	.nv.shared._Z6Phase1Piii,"aw",@nobits
	.sectionflags	@""
	.align	4
.nv.shared._Z6Phase1Piii:
	.zero		5120


//--------------------- .nv.constant0._Z6Phase3Piii --------------------------
	.section	.nv.constant0._Z6Phase3Piii,"a",@progbits
	.sectionflags	@""
	.align	4
.nv.constant0._Z6Phase3Piii:
	.zero		912


//--------------------- .nv.constant0._Z6Phase2Piii --------------------------
	.section	.nv.constant0._Z6Phase2Piii,"a",@progbits
	.sectionflags	@""
	.align	4
.nv.constant0._Z6Phase2Piii:
	.zero		912


//--------------------- .nv.constant0._Z6Phase1Piii --------------------------
	.section	.nv.constant0._Z6Phase1Piii,"a",@progbits
	.sectionflags	@""
	.align	4
.nv.constant0._Z6Phase1Piii:
	.zero		912


//--------------------- SYMBOLS --------------------------

	.type		.nv.reservedSmem.offset0,@object
	.size		.nv.reservedSmem.offset0,0x4
	.type		.nv.reservedSmem.cap,@object
	.size		.nv.reservedSmem.cap,0x4
